//
// Generated by NVIDIA NVVM Compiler
//
// Compiler Build ID: CL-36424714
// Cuda compilation tools, release 13.0, V13.0.88
// Based on NVVM 20.0.0
//

.version 9.0
.target sm_100
.address_size 64

	// .globl	softmax

.visible .entry softmax(
	.param .u64 .ptr .align 1 softmax_param_0,
	.param .u64 .ptr .align 1 softmax_param_1,
	.param .u32 softmax_param_2,
	.param .u32 softmax_param_3
)
{
	.reg .pred 	%p<58>;
	.reg .b32 	%r<126>;
	.reg .b32 	%f<366>;
	.reg .b64 	%rd<37>;

	ld.param.u64 	%rd7, [softmax_param_0];
	ld.param.u64 	%rd8, [softmax_param_1];
	ld.param.u32 	%r59, [softmax_param_2];
	ld.param.u32 	%r58, [softmax_param_3];
	cvta.to.global.u64 	%rd1, %rd7;
	cvta.to.global.u64 	%rd2, %rd8;
	mov.u32 	%r60, %ctaid.x;
	mov.u32 	%r61, %ctaid.y;
	mov.u32 	%r62, %nctaid.x;
	mad.lo.s32 	%r63, %r61, %r62, %r60;
	mov.u32 	%r64, %ntid.x;
	mov.u32 	%r65, %tid.x;
	mad.lo.s32 	%r1, %r63, %r64, %r65;
	setp.ge.s32 	%p1, %r1, %r59;
	@%p1 bra 	$L__BB0_39;
	setp.lt.s32 	%p2, %r58, 1;
	mov.f32 	%f356, 0fFF7FFFFF;
	@%p2 bra 	$L__BB0_14;
	mul.lo.s32 	%r2, %r58, %r1;
	and.b32  	%r3, %r58, 15;
	setp.lt.u32 	%p3, %r58, 16;
	mov.f32 	%f356, 0fFF7FFFFF;
	mov.b32 	%r107, 0;
	@%p3 bra 	$L__BB0_5;
	and.b32  	%r107, %r58, 2147483632;
	neg.s32 	%r113, %r107;
	add.s64 	%rd3, %rd1, 32;
	mov.f32 	%f356, 0fFF7FFFFF;
	mov.u32 	%r112, %r2;
$L__BB0_4:
	.pragma "nounroll";
	mul.wide.s32 	%rd9, %r112, 4;
	add.s64 	%rd10, %rd3, %rd9;
	ld.global.f32 	%f30, [%rd10+-32];
	setp.le.f32 	%p4, %f356, %f30;
	selp.f32 	%f31, %f30, %f356, %p4;
	ld.global.f32 	%f32, [%rd10+-28];
	setp.le.f32 	%p5, %f31, %f32;
	selp.f32 	%f33, %f32, %f31, %p5;
	ld.global.f32 	%f34, [%rd10+-24];
	setp.le.f32 	%p6, %f33, %f34;
	selp.f32 	%f35, %f34, %f33, %p6;
	ld.global.f32 	%f36, [%rd10+-20];
	setp.le.f32 	%p7, %f35, %f36;
	selp.f32 	%f37, %f36, %f35, %p7;
	ld.global.f32 	%f38, [%rd10+-16];
	setp.le.f32 	%p8, %f37, %f38;
	selp.f32 	%f39, %f38, %f37, %p8;
	ld.global.f32 	%f40, [%rd10+-12];
	setp.le.f32 	%p9, %f39, %f40;
	selp.f32 	%f41, %f40, %f39, %p9;
	ld.global.f32 	%f42, [%rd10+-8];
	setp.le.f32 	%p10, %f41, %f42;
	selp.f32 	%f43, %f42, %f41, %p10;
	ld.global.f32 	%f44, [%rd10+-4];
	setp.le.f32 	%p11, %f43, %f44;
	selp.f32 	%f45, %f44, %f43, %p11;
	ld.global.f32 	%f46, [%rd10];
	setp.le.f32 	%p12, %f45, %f46;
	selp.f32 	%f47, %f46, %f45, %p12;
	ld.global.f32 	%f48, [%rd10+4];
	setp.le.f32 	%p13, %f47, %f48;
	selp.f32 	%f49, %f48, %f47, %p13;
	ld.global.f32 	%f50, [%rd10+8];
	setp.le.f32 	%p14, %f49, %f50;
	selp.f32 	%f51, %f50, %f49, %p14;
	ld.global.f32 	%f52, [%rd10+12];
	setp.le.f32 	%p15, %f51, %f52;
	selp.f32 	%f53, %f52, %f51, %p15;
	ld.global.f32 	%f54, [%rd10+16];
	setp.le.f32 	%p16, %f53, %f54;
	selp.f32 	%f55, %f54, %f53, %p16;
	ld.global.f32 	%f56, [%rd10+20];
	setp.le.f32 	%p17, %f55, %f56;
	selp.f32 	%f57, %f56, %f55, %p17;
	ld.global.f32 	%f58, [%rd10+24];
	setp.le.f32 	%p18, %f57, %f58;
	selp.f32 	%f59, %f58, %f57, %p18;
	ld.global.f32 	%f60, [%rd10+28];
	setp.le.f32 	%p19, %f59, %f60;
	selp.f32 	%f356, %f60, %f59, %p19;
	add.s32 	%r113, %r113, 16;
	add.s32 	%r112, %r112, 16;
	setp.eq.s32 	%p20, %r113, 0;
	@%p20 bra 	$L__BB0_5;
	bra.uni 	$L__BB0_4;
$L__BB0_5:
	setp.eq.s32 	%p21, %r3, 0;
	@%p21 bra 	$L__BB0_14;
	and.b32  	%r7, %r58, 7;
	setp.lt.u32 	%p22, %r3, 8;
	@%p22 bra 	$L__BB0_8;
	add.s32 	%r67, %r107, %r2;
	mul.wide.s32 	%rd11, %r67, 4;
	add.s64 	%rd12, %rd1, %rd11;
	ld.global.f32 	%f62, [%rd12];
	setp.le.f32 	%p23, %f356, %f62;
	selp.f32 	%f63, %f62, %f356, %p23;
	ld.global.f32 	%f64, [%rd12+4];
	setp.le.f32 	%p24, %f63, %f64;
	selp.f32 	%f65, %f64, %f63, %p24;
	ld.global.f32 	%f66, [%rd12+8];
	setp.le.f32 	%p25, %f65, %f66;
	selp.f32 	%f67, %f66, %f65, %p25;
	ld.global.f32 	%f68, [%rd12+12];
	setp.le.f32 	%p26, %f67, %f68;
	selp.f32 	%f69, %f68, %f67, %p26;
	ld.global.f32 	%f70, [%rd12+16];
	setp.le.f32 	%p27, %f69, %f70;
	selp.f32 	%f71, %f70, %f69, %p27;
	ld.global.f32 	%f72, [%rd12+20];
	setp.le.f32 	%p28, %f71, %f72;
	selp.f32 	%f73, %f72, %f71, %p28;
	ld.global.f32 	%f74, [%rd12+24];
	setp.le.f32 	%p29, %f73, %f74;
	selp.f32 	%f75, %f74, %f73, %p29;
	ld.global.f32 	%f76, [%rd12+28];
	setp.le.f32 	%p30, %f75, %f76;
	selp.f32 	%f356, %f76, %f75, %p30;
	add.s32 	%r107, %r107, 8;
$L__BB0_8:
	setp.eq.s32 	%p31, %r7, 0;
	@%p31 bra 	$L__BB0_14;
	and.b32  	%r10, %r58, 3;
	setp.lt.u32 	%p32, %r7, 4;
	@%p32 bra 	$L__BB0_11;
	add.s32 	%r68, %r107, %r2;
	mul.wide.s32 	%rd13, %r68, 4;
	add.s64 	%rd14, %rd1, %rd13;
	ld.global.f32 	%f78, [%rd14];
	setp.le.f32 	%p33, %f356, %f78;
	selp.f32 	%f79, %f78, %f356, %p33;
	ld.global.f32 	%f80, [%rd14+4];
	setp.le.f32 	%p34, %f79, %f80;
	selp.f32 	%f81, %f80, %f79, %p34;
	ld.global.f32 	%f82, [%rd14+8];
	setp.le.f32 	%p35, %f81, %f82;
	selp.f32 	%f83, %f82, %f81, %p35;
	ld.global.f32 	%f84, [%rd14+12];
	setp.le.f32 	%p36, %f83, %f84;
	selp.f32 	%f356, %f84, %f83, %p36;
	add.s32 	%r107, %r107, 4;
$L__BB0_11:
	setp.eq.s32 	%p37, %r10, 0;
	@%p37 bra 	$L__BB0_14;
	add.s32 	%r111, %r107, %r2;
	neg.s32 	%r110, %r10;
$L__BB0_13:
	.pragma "nounroll";
	mul.wide.s32 	%rd15, %r111, 4;
	add.s64 	%rd16, %rd1, %rd15;
	ld.global.f32 	%f85, [%rd16];
	setp.le.f32 	%p38, %f356, %f85;
	selp.f32 	%f356, %f85, %f356, %p38;
	add.s32 	%r111, %r111, 1;
	add.s32 	%r110, %r110, 1;
	setp.ne.s32 	%p39, %r110, 0;
	@%p39 bra 	$L__BB0_13;
$L__BB0_14:
	setp.lt.s32 	%p40, %r58, 1;
	mov.f32 	%f364, 0f00000000;
	@%p40 bra 	$L__BB0_26;
	mul.lo.s32 	%r19, %r58, %r1;
	and.b32  	%r20, %r58, 7;
	setp.lt.u32 	%p41, %r58, 8;
	mov.f32 	%f364, 0f00000000;
	mov.b32 	%r114, 0;
	@%p41 bra 	$L__BB0_18;
	and.b32  	%r114, %r58, 2147483640;
	neg.s32 	%r118, %r114;
	add.s64 	%rd4, %rd1, 16;
	add.s64 	%rd5, %rd2, 16;
	mov.f32 	%f364, 0f00000000;
	mov.u32 	%r117, %r19;
$L__BB0_17:
	.pragma "nounroll";
	mul.wide.s32 	%rd17, %r117, 4;
	add.s64 	%rd18, %rd4, %rd17;
	add.s64 	%rd19, %rd5, %rd17;
	ld.global.f32 	%f90, [%rd18+-16];
	sub.f32 	%f91, %f90, %f356;
	fma.rn.f32 	%f92, %f91, 0f3BBB989D, 0f3F000000;
	cvt.sat.f32.f32 	%f93, %f92;
	mov.f32 	%f94, 0f4B400001;
	mov.f32 	%f95, 0f437C0000;
	fma.rm.f32 	%f96, %f93, %f95, %f94;
	add.f32 	%f97, %f96, 0fCB40007F;
	neg.f32 	%f98, %f97;
	fma.rn.f32 	%f99, %f91, 0f3FB8AA3B, %f98;
	fma.rn.f32 	%f100, %f91, 0f32A57060, %f99;
	mov.b32 	%r70, %f96;
	shl.b32 	%r71, %r70, 23;
	mov.b32 	%f101, %r71;
	ex2.approx.ftz.f32 	%f102, %f100;
	mul.f32 	%f103, %f102, %f101;
	add.f32 	%f104, %f364, %f103;
	st.global.f32 	[%rd19+-16], %f103;
	ld.global.f32 	%f105, [%rd18+-12];
	sub.f32 	%f106, %f105, %f356;
	fma.rn.f32 	%f107, %f106, 0f3BBB989D, 0f3F000000;
	cvt.sat.f32.f32 	%f108, %f107;
	fma.rm.f32 	%f109, %f108, %f95, %f94;
	add.f32 	%f110, %f109, 0fCB40007F;
	neg.f32 	%f111, %f110;
	fma.rn.f32 	%f112, %f106, 0f3FB8AA3B, %f111;
	fma.rn.f32 	%f113, %f106, 0f32A57060, %f112;
	mov.b32 	%r72, %f109;
	shl.b32 	%r73, %r72, 23;
	mov.b32 	%f114, %r73;
	ex2.approx.ftz.f32 	%f115, %f113;
	mul.f32 	%f116, %f115, %f114;
	add.f32 	%f117, %f104, %f116;
	st.global.f32 	[%rd19+-12], %f116;
	ld.global.f32 	%f118, [%rd18+-8];
	sub.f32 	%f119, %f118, %f356;
	fma.rn.f32 	%f120, %f119, 0f3BBB989D, 0f3F000000;
	cvt.sat.f32.f32 	%f121, %f120;
	fma.rm.f32 	%f122, %f121, %f95, %f94;
	add.f32 	%f123, %f122, 0fCB40007F;
	neg.f32 	%f124, %f123;
	fma.rn.f32 	%f125, %f119, 0f3FB8AA3B, %f124;
	fma.rn.f32 	%f126, %f119, 0f32A57060, %f125;
	mov.b32 	%r74, %f122;
	shl.b32 	%r75, %r74, 23;
	mov.b32 	%f127, %r75;
	ex2.approx.ftz.f32 	%f128, %f126;
	mul.f32 	%f129, %f128, %f127;
	add.f32 	%f130, %f117, %f129;
	st.global.f32 	[%rd19+-8], %f129;
	ld.global.f32 	%f131, [%rd18+-4];
	sub.f32 	%f132, %f131, %f356;
	fma.rn.f32 	%f133, %f132, 0f3BBB989D, 0f3F000000;
	cvt.sat.f32.f32 	%f134, %f133;
	fma.rm.f32 	%f135, %f134, %f95, %f94;
	add.f32 	%f136, %f135, 0fCB40007F;
	neg.f32 	%f137, %f136;
	fma.rn.f32 	%f138, %f132, 0f3FB8AA3B, %f137;
	fma.rn.f32 	%f139, %f132, 0f32A57060, %f138;
	mov.b32 	%r76, %f135;
	shl.b32 	%r77, %r76, 23;
	mov.b32 	%f140, %r77;
	ex2.approx.ftz.f32 	%f141, %f139;
	mul.f32 	%f142, %f141, %f140;
	add.f32 	%f143, %f130, %f142;
	st.global.f32 	[%rd19+-4], %f142;
	ld.global.f32 	%f144, [%rd18];
	sub.f32 	%f145, %f144, %f356;
	fma.rn.f32 	%f146, %f145, 0f3BBB989D, 0f3F000000;
	cvt.sat.f32.f32 	%f147, %f146;
	fma.rm.f32 	%f148, %f147, %f95, %f94;
	add.f32 	%f149, %f148, 0fCB40007F;
	neg.f32 	%f150, %f149;
	fma.rn.f32 	%f151, %f145, 0f3FB8AA3B, %f150;
	fma.rn.f32 	%f152, %f145, 0f32A57060, %f151;
	mov.b32 	%r78, %f148;
	shl.b32 	%r79, %r78, 23;
	mov.b32 	%f153, %r79;
	ex2.approx.ftz.f32 	%f154, %f152;
	mul.f32 	%f155, %f154, %f153;
	add.f32 	%f156, %f143, %f155;
	st.global.f32 	[%rd19], %f155;
	ld.global.f32 	%f157, [%rd18+4];
	sub.f32 	%f158, %f157, %f356;
	fma.rn.f32 	%f159, %f158, 0f3BBB989D, 0f3F000000;
	cvt.sat.f32.f32 	%f160, %f159;
	fma.rm.f32 	%f161, %f160, %f95, %f94;
	add.f32 	%f162, %f161, 0fCB40007F;
	neg.f32 	%f163, %f162;
	fma.rn.f32 	%f164, %f158, 0f3FB8AA3B, %f163;
	fma.rn.f32 	%f165, %f158, 0f32A57060, %f164;
	mov.b32 	%r80, %f161;
	shl.b32 	%r81, %r80, 23;
	mov.b32 	%f166, %r81;
	ex2.approx.ftz.f32 	%f167, %f165;
	mul.f32 	%f168, %f167, %f166;
	add.f32 	%f169, %f156, %f168;
	st.global.f32 	[%rd19+4], %f168;
	ld.global.f32 	%f170, [%rd18+8];
	sub.f32 	%f171, %f170, %f356;
	fma.rn.f32 	%f172, %f171, 0f3BBB989D, 0f3F000000;
	cvt.sat.f32.f32 	%f173, %f172;
	fma.rm.f32 	%f174, %f173, %f95, %f94;
	add.f32 	%f175, %f174, 0fCB40007F;
	neg.f32 	%f176, %f175;
	fma.rn.f32 	%f177, %f171, 0f3FB8AA3B, %f176;
	fma.rn.f32 	%f178, %f171, 0f32A57060, %f177;
	mov.b32 	%r82, %f174;
	shl.b32 	%r83, %r82, 23;
	mov.b32 	%f179, %r83;
	ex2.approx.ftz.f32 	%f180, %f178;
	mul.f32 	%f181, %f180, %f179;
	add.f32 	%f182, %f169, %f181;
	st.global.f32 	[%rd19+8], %f181;
	ld.global.f32 	%f183, [%rd18+12];
	sub.f32 	%f184, %f183, %f356;
	fma.rn.f32 	%f185, %f184, 0f3BBB989D, 0f3F000000;
	cvt.sat.f32.f32 	%f186, %f185;
	fma.rm.f32 	%f187, %f186, %f95, %f94;
	add.f32 	%f188, %f187, 0fCB40007F;
	neg.f32 	%f189, %f188;
	fma.rn.f32 	%f190, %f184, 0f3FB8AA3B, %f189;
	fma.rn.f32 	%f191, %f184, 0f32A57060, %f190;
	mov.b32 	%r84, %f187;
	shl.b32 	%r85, %r84, 23;
	mov.b32 	%f192, %r85;
	ex2.approx.ftz.f32 	%f193, %f191;
	mul.f32 	%f194, %f193, %f192;
	add.f32 	%f364, %f182, %f194;
	st.global.f32 	[%rd19+12], %f194;
	add.s32 	%r118, %r118, 8;
	add.s32 	%r117, %r117, 8;
	setp.eq.s32 	%p42, %r118, 0;
	@%p42 bra 	$L__BB0_18;
	bra.uni 	$L__BB0_17;
$L__BB0_18:
	setp.eq.s32 	%p43, %r20, 0;
	@%p43 bra 	$L__BB0_26;
	and.b32  	%r28, %r58, 3;
	setp.lt.u32 	%p44, %r20, 4;
	@%p44 bra 	$L__BB0_21;
	add.s32 	%r86, %r114, %r19;
	mul.wide.s32 	%rd20, %r86, 4;
	add.s64 	%rd21, %rd1, %rd20;
	ld.global.f32 	%f196, [%rd21];
	sub.f32 	%f197, %f196, %f356;
	fma.rn.f32 	%f198, %f197, 0f3BBB989D, 0f3F000000;
	cvt.sat.f32.f32 	%f199, %f198;
	mov.f32 	%f200, 0f4B400001;
	mov.f32 	%f201, 0f437C0000;
	fma.rm.f32 	%f202, %f199, %f201, %f200;
	add.f32 	%f203, %f202, 0fCB40007F;
	neg.f32 	%f204, %f203;
	fma.rn.f32 	%f205, %f197, 0f3FB8AA3B, %f204;
	fma.rn.f32 	%f206, %f197, 0f32A57060, %f205;
	mov.b32 	%r87, %f202;
	shl.b32 	%r88, %r87, 23;
	mov.b32 	%f207, %r88;
	ex2.approx.ftz.f32 	%f208, %f206;
	mul.f32 	%f209, %f208, %f207;
	add.f32 	%f210, %f364, %f209;
	add.s64 	%rd22, %rd2, %rd20;
	st.global.f32 	[%rd22], %f209;
	ld.global.f32 	%f211, [%rd21+4];
	sub.f32 	%f212, %f211, %f356;
	fma.rn.f32 	%f213, %f212, 0f3BBB989D, 0f3F000000;
	cvt.sat.f32.f32 	%f214, %f213;
	fma.rm.f32 	%f215, %f214, %f201, %f200;
	add.f32 	%f216, %f215, 0fCB40007F;
	neg.f32 	%f217, %f216;
	fma.rn.f32 	%f218, %f212, 0f3FB8AA3B, %f217;
	fma.rn.f32 	%f219, %f212, 0f32A57060, %f218;
	mov.b32 	%r89, %f215;
	shl.b32 	%r90, %r89, 23;
	mov.b32 	%f220, %r90;
	ex2.approx.ftz.f32 	%f221, %f219;
	mul.f32 	%f222, %f221, %f220;
	add.f32 	%f223, %f210, %f222;
	st.global.f32 	[%rd22+4], %f222;
	ld.global.f32 	%f224, [%rd21+8];
	sub.f32 	%f225, %f224, %f356;
	fma.rn.f32 	%f226, %f225, 0f3BBB989D, 0f3F000000;
	cvt.sat.f32.f32 	%f227, %f226;
	fma.rm.f32 	%f228, %f227, %f201, %f200;
	add.f32 	%f229, %f228, 0fCB40007F;
	neg.f32 	%f230, %f229;
	fma.rn.f32 	%f231, %f225, 0f3FB8AA3B, %f230;
	fma.rn.f32 	%f232, %f225, 0f32A57060, %f231;
	mov.b32 	%r91, %f228;
	shl.b32 	%r92, %r91, 23;
	mov.b32 	%f233, %r92;
	ex2.approx.ftz.f32 	%f234, %f232;
	mul.f32 	%f235, %f234, %f233;
	add.f32 	%f236, %f223, %f235;
	st.global.f32 	[%rd22+8], %f235;
	ld.global.f32 	%f237, [%rd21+12];
	sub.f32 	%f238, %f237, %f356;
	fma.rn.f32 	%f239, %f238, 0f3BBB989D, 0f3F000000;
	cvt.sat.f32.f32 	%f240, %f239;
	fma.rm.f32 	%f241, %f240, %f201, %f200;
	add.f32 	%f242, %f241, 0fCB40007F;
	neg.f32 	%f243, %f242;
	fma.rn.f32 	%f244, %f238, 0f3FB8AA3B, %f243;
	fma.rn.f32 	%f245, %f238, 0f32A57060, %f244;
	mov.b32 	%r93, %f241;
	shl.b32 	%r94, %r93, 23;
	mov.b32 	%f246, %r94;
	ex2.approx.ftz.f32 	%f247, %f245;
	mul.f32 	%f248, %f247, %f246;
	add.f32 	%f364, %f236, %f248;
	st.global.f32 	[%rd22+12], %f248;
	add.s32 	%r114, %r114, 4;
$L__BB0_21:
	setp.eq.s32 	%p45, %r28, 0;
	@%p45 bra 	$L__BB0_26;
	setp.eq.s32 	%p46, %r28, 1;
	@%p46 bra 	$L__BB0_24;
	add.s32 	%r95, %r114, %r19;
	mul.wide.s32 	%rd23, %r95, 4;
	add.s64 	%rd24, %rd1, %rd23;
	ld.global.f32 	%f250, [%rd24];
	sub.f32 	%f251, %f250, %f356;
	fma.rn.f32 	%f252, %f251, 0f3BBB989D, 0f3F000000;
	cvt.sat.f32.f32 	%f253, %f252;
	mov.f32 	%f254, 0f4B400001;
	mov.f32 	%f255, 0f437C0000;
	fma.rm.f32 	%f256, %f253, %f255, %f254;
	add.f32 	%f257, %f256, 0fCB40007F;
	neg.f32 	%f258, %f257;
	fma.rn.f32 	%f259, %f251, 0f3FB8AA3B, %f258;
	fma.rn.f32 	%f260, %f251, 0f32A57060, %f259;
	mov.b32 	%r96, %f256;
	shl.b32 	%r97, %r96, 23;
	mov.b32 	%f261, %r97;
	ex2.approx.ftz.f32 	%f262, %f260;
	mul.f32 	%f263, %f262, %f261;
	add.f32 	%f264, %f364, %f263;
	add.s64 	%rd25, %rd2, %rd23;
	st.global.f32 	[%rd25], %f263;
	ld.global.f32 	%f265, [%rd24+4];
	sub.f32 	%f266, %f265, %f356;
	fma.rn.f32 	%f267, %f266, 0f3BBB989D, 0f3F000000;
	cvt.sat.f32.f32 	%f268, %f267;
	fma.rm.f32 	%f269, %f268, %f255, %f254;
	add.f32 	%f270, %f269, 0fCB40007F;
	neg.f32 	%f271, %f270;
	fma.rn.f32 	%f272, %f266, 0f3FB8AA3B, %f271;
	fma.rn.f32 	%f273, %f266, 0f32A57060, %f272;
	mov.b32 	%r98, %f269;
	shl.b32 	%r99, %r98, 23;
	mov.b32 	%f274, %r99;
	ex2.approx.ftz.f32 	%f275, %f273;
	mul.f32 	%f276, %f275, %f274;
	add.f32 	%f364, %f264, %f276;
	st.global.f32 	[%rd25+4], %f276;
	add.s32 	%r114, %r114, 2;
$L__BB0_24:
	and.b32  	%r100, %r58, 1;
	setp.eq.b32 	%p47, %r100, 1;
	not.pred 	%p48, %p47;
	@%p48 bra 	$L__BB0_26;
	add.s32 	%r101, %r114, %r19;
	mul.wide.s32 	%rd26, %r101, 4;
	add.s64 	%rd27, %rd1, %rd26;
	ld.global.f32 	%f277, [%rd27];
	sub.f32 	%f278, %f277, %f356;
	fma.rn.f32 	%f279, %f278, 0f3BBB989D, 0f3F000000;
	cvt.sat.f32.f32 	%f280, %f279;
	mov.f32 	%f281, 0f4B400001;
	mov.f32 	%f282, 0f437C0000;
	fma.rm.f32 	%f283, %f280, %f282, %f281;
	add.f32 	%f284, %f283, 0fCB40007F;
	neg.f32 	%f285, %f284;
	fma.rn.f32 	%f286, %f278, 0f3FB8AA3B, %f285;
	fma.rn.f32 	%f287, %f278, 0f32A57060, %f286;
	mov.b32 	%r102, %f283;
	shl.b32 	%r103, %r102, 23;
	mov.b32 	%f288, %r103;
	ex2.approx.ftz.f32 	%f289, %f287;
	mul.f32 	%f290, %f289, %f288;
	add.f32 	%f364, %f364, %f290;
	add.s64 	%rd28, %rd2, %rd26;
	st.global.f32 	[%rd28], %f290;
$L__BB0_26:
	setp.lt.s32 	%p49, %r58, 1;
	@%p49 bra 	$L__BB0_39;
	mul.lo.s32 	%r33, %r58, %r1;
	and.b32  	%r34, %r58, 15;
	setp.lt.u32 	%p50, %r58, 16;
	mov.b32 	%r121, 0;
	@%p50 bra 	$L__BB0_30;
	and.b32  	%r121, %r58, 2147483632;
	neg.s32 	%r120, %r121;
	add.s64 	%rd6, %rd2, 32;
	mov.u32 	%r119, %r33;
$L__BB0_29:
	.pragma "nounroll";
	mul.wide.s32 	%rd29, %r119, 4;
	add.s64 	%rd30, %rd6, %rd29;
	ld.global.f32 	%f291, [%rd30+-32];
	div.rn.f32 	%f292, %f291, %f364;
	st.global.f32 	[%rd30+-32], %f292;
	ld.global.f32 	%f293, [%rd30+-28];
	div.rn.f32 	%f294, %f293, %f364;
	st.global.f32 	[%rd30+-28], %f294;
	ld.global.f32 	%f295, [%rd30+-24];
	div.rn.f32 	%f296, %f295, %f364;
	st.global.f32 	[%rd30+-24], %f296;
	ld.global.f32 	%f297, [%rd30+-20];
	div.rn.f32 	%f298, %f297, %f364;
	st.global.f32 	[%rd30+-20], %f298;
	ld.global.f32 	%f299, [%rd30+-16];
	div.rn.f32 	%f300, %f299, %f364;
	st.global.f32 	[%rd30+-16], %f300;
	ld.global.f32 	%f301, [%rd30+-12];
	div.rn.f32 	%f302, %f301, %f364;
	st.global.f32 	[%rd30+-12], %f302;
	ld.global.f32 	%f303, [%rd30+-8];
	div.rn.f32 	%f304, %f303, %f364;
	st.global.f32 	[%rd30+-8], %f304;
	ld.global.f32 	%f305, [%rd30+-4];
	div.rn.f32 	%f306, %f305, %f364;
	st.global.f32 	[%rd30+-4], %f306;
	ld.global.f32 	%f307, [%rd30];
	div.rn.f32 	%f308, %f307, %f364;
	st.global.f32 	[%rd30], %f308;
	ld.global.f32 	%f309, [%rd30+4];
	div.rn.f32 	%f310, %f309, %f364;
	st.global.f32 	[%rd30+4], %f310;
	ld.global.f32 	%f311, [%rd30+8];
	div.rn.f32 	%f312, %f311, %f364;
	st.global.f32 	[%rd30+8], %f312;
	ld.global.f32 	%f313, [%rd30+12];
	div.rn.f32 	%f314, %f313, %f364;
	st.global.f32 	[%rd30+12], %f314;
	ld.global.f32 	%f315, [%rd30+16];
	div.rn.f32 	%f316, %f315, %f364;
	st.global.f32 	[%rd30+16], %f316;
	ld.global.f32 	%f317, [%rd30+20];
	div.rn.f32 	%f318, %f317, %f364;
	st.global.f32 	[%rd30+20], %f318;
	ld.global.f32 	%f319, [%rd30+24];
	div.rn.f32 	%f320, %f319, %f364;
	st.global.f32 	[%rd30+24], %f320;
	ld.global.f32 	%f321, [%rd30+28];
	div.rn.f32 	%f322, %f321, %f364;
	st.global.f32 	[%rd30+28], %f322;
	add.s32 	%r120, %r120, 16;
	add.s32 	%r119, %r119, 16;
	setp.ne.s32 	%p51, %r120, 0;
	@%p51 bra 	$L__BB0_29;
$L__BB0_30:
	setp.eq.s32 	%p52, %r34, 0;
	@%p52 bra 	$L__BB0_39;
	and.b32  	%r46, %r58, 7;
	setp.lt.u32 	%p53, %r34, 8;
	@%p53 bra 	$L__BB0_33;
	add.s32 	%r105, %r121, %r33;
	mul.wide.s32 	%rd31, %r105, 4;
	add.s64 	%rd32, %rd2, %rd31;
	ld.global.f32 	%f323, [%rd32];
	div.rn.f32 	%f324, %f323, %f364;
	st.global.f32 	[%rd32], %f324;
	ld.global.f32 	%f325, [%rd32+4];
	div.rn.f32 	%f326, %f325, %f364;
	st.global.f32 	[%rd32+4], %f326;
	ld.global.f32 	%f327, [%rd32+8];
	div.rn.f32 	%f328, %f327, %f364;
	st.global.f32 	[%rd32+8], %f328;
	ld.global.f32 	%f329, [%rd32+12];
	div.rn.f32 	%f330, %f329, %f364;
	st.global.f32 	[%rd32+12], %f330;
	ld.global.f32 	%f331, [%rd32+16];
	div.rn.f32 	%f332, %f331, %f364;
	st.global.f32 	[%rd32+16], %f332;
	ld.global.f32 	%f333, [%rd32+20];
	div.rn.f32 	%f334, %f333, %f364;
	st.global.f32 	[%rd32+20], %f334;
	ld.global.f32 	%f335, [%rd32+24];
	div.rn.f32 	%f336, %f335, %f364;
	st.global.f32 	[%rd32+24], %f336;
	ld.global.f32 	%f337, [%rd32+28];
	div.rn.f32 	%f338, %f337, %f364;
	st.global.f32 	[%rd32+28], %f338;
	add.s32 	%r121, %r121, 8;
$L__BB0_33:
	setp.eq.s32 	%p54, %r46, 0;
	@%p54 bra 	$L__BB0_39;
	and.b32  	%r49, %r58, 3;
	setp.lt.u32 	%p55, %r46, 4;
	@%p55 bra 	$L__BB0_36;
	add.s32 	%r106, %r121, %r33;
	mul.wide.s32 	%rd33, %r106, 4;
	add.s64 	%rd34, %rd2, %rd33;
	ld.global.f32 	%f339, [%rd34];
	div.rn.f32 	%f340, %f339, %f364;
	st.global.f32 	[%rd34], %f340;
	ld.global.f32 	%f341, [%rd34+4];
	div.rn.f32 	%f342, %f341, %f364;
	st.global.f32 	[%rd34+4], %f342;
	ld.global.f32 	%f343, [%rd34+8];
	div.rn.f32 	%f344, %f343, %f364;
	st.global.f32 	[%rd34+8], %f344;
	ld.global.f32 	%f345, [%rd34+12];
	div.rn.f32 	%f346, %f345, %f364;
	st.global.f32 	[%rd34+12], %f346;
	add.s32 	%r121, %r121, 4;
$L__BB0_36:
	setp.eq.s32 	%p56, %r49, 0;
	@%p56 bra 	$L__BB0_39;
	add.s32 	%r125, %r121, %r33;
	neg.s32 	%r124, %r49;
$L__BB0_38:
	.pragma "nounroll";
	mul.wide.s32 	%rd35, %r125, 4;
	add.s64 	%rd36, %rd2, %rd35;
	ld.global.f32 	%f347, [%rd36];
	div.rn.f32 	%f348, %f347, %f364;
	st.global.f32 	[%rd36], %f348;
	add.s32 	%r125, %r125, 1;
	add.s32 	%r124, %r124, 1;
	setp.ne.s32 	%p57, %r124, 0;
	@%p57 bra 	$L__BB0_38;
$L__BB0_39:
	ret;

}
	// .globl	softmax_mask
.visible .entry softmax_mask(
	.param .u64 .ptr .align 1 softmax_mask_param_0,
	.param .u64 .ptr .align 1 softmax_mask_param_1,
	.param .u64 .ptr .align 1 softmax_mask_param_2,
	.param .u32 softmax_mask_param_3,
	.param .u32 softmax_mask_param_4,
	.param .f32 softmax_mask_param_5
)
{
	.reg .pred 	%p<102>;
	.reg .b32 	%r<126>;
	.reg .b32 	%f<455>;
	.reg .b64 	%rd<49>;

	ld.param.u64 	%rd10, [softmax_mask_param_0];
	ld.param.u64 	%rd11, [softmax_mask_param_1];
	ld.param.u64 	%rd12, [softmax_mask_param_2];
	ld.param.u32 	%r59, [softmax_mask_param_3];
	ld.param.u32 	%r58, [softmax_mask_param_4];
	ld.param.f32 	%f26, [softmax_mask_param_5];
	cvta.to.global.u64 	%rd1, %rd12;
	cvta.to.global.u64 	%rd2, %rd10;
	cvta.to.global.u64 	%rd3, %rd11;
	mov.u32 	%r60, %ctaid.x;
	mov.u32 	%r61, %ctaid.y;
	mov.u32 	%r62, %nctaid.x;
	mad.lo.s32 	%r63, %r61, %r62, %r60;
	mov.u32 	%r64, %ntid.x;
	mov.u32 	%r65, %tid.x;
	mad.lo.s32 	%r1, %r63, %r64, %r65;
	setp.ge.s32 	%p1, %r1, %r59;
	@%p1 bra 	$L__BB1_39;
	setp.lt.s32 	%p2, %r58, 1;
	mov.f32 	%f445, 0fFF7FFFFF;
	@%p2 bra 	$L__BB1_14;
	mul.lo.s32 	%r2, %r58, %r1;
	and.b32  	%r3, %r58, 15;
	setp.lt.u32 	%p3, %r58, 16;
	mov.f32 	%f445, 0fFF7FFFFF;
	mov.b32 	%r107, 0;
	@%p3 bra 	$L__BB1_5;
	and.b32  	%r107, %r58, 2147483632;
	neg.s32 	%r113, %r107;
	add.s64 	%rd4, %rd2, 32;
	add.s64 	%rd5, %rd1, 32;
	mov.f32 	%f445, 0fFF7FFFFF;
	mov.u32 	%r112, %r2;
$L__BB1_4:
	.pragma "nounroll";
	mul.wide.s32 	%rd13, %r112, 4;
	add.s64 	%rd14, %rd4, %rd13;
	add.s64 	%rd15, %rd5, %rd13;
	ld.global.f32 	%f31, [%rd14+-32];
	ld.global.f32 	%f32, [%rd15+-32];
	setp.eq.f32 	%p4, %f32, 0f3F800000;
	selp.f32 	%f33, %f26, %f31, %p4;
	setp.le.f32 	%p5, %f445, %f33;
	selp.f32 	%f34, %f33, %f445, %p5;
	ld.global.f32 	%f35, [%rd14+-28];
	ld.global.f32 	%f36, [%rd15+-28];
	setp.eq.f32 	%p6, %f36, 0f3F800000;
	selp.f32 	%f37, %f26, %f35, %p6;
	setp.le.f32 	%p7, %f34, %f37;
	selp.f32 	%f38, %f37, %f34, %p7;
	ld.global.f32 	%f39, [%rd14+-24];
	ld.global.f32 	%f40, [%rd15+-24];
	setp.eq.f32 	%p8, %f40, 0f3F800000;
	selp.f32 	%f41, %f26, %f39, %p8;
	setp.le.f32 	%p9, %f38, %f41;
	selp.f32 	%f42, %f41, %f38, %p9;
	ld.global.f32 	%f43, [%rd14+-20];
	ld.global.f32 	%f44, [%rd15+-20];
	setp.eq.f32 	%p10, %f44, 0f3F800000;
	selp.f32 	%f45, %f26, %f43, %p10;
	setp.le.f32 	%p11, %f42, %f45;
	selp.f32 	%f46, %f45, %f42, %p11;
	ld.global.f32 	%f47, [%rd14+-16];
	ld.global.f32 	%f48, [%rd15+-16];
	setp.eq.f32 	%p12, %f48, 0f3F800000;
	selp.f32 	%f49, %f26, %f47, %p12;
	setp.le.f32 	%p13, %f46, %f49;
	selp.f32 	%f50, %f49, %f46, %p13;
	ld.global.f32 	%f51, [%rd14+-12];
	ld.global.f32 	%f52, [%rd15+-12];
	setp.eq.f32 	%p14, %f52, 0f3F800000;
	selp.f32 	%f53, %f26, %f51, %p14;
	setp.le.f32 	%p15, %f50, %f53;
	selp.f32 	%f54, %f53, %f50, %p15;
	ld.global.f32 	%f55, [%rd14+-8];
	ld.global.f32 	%f56, [%rd15+-8];
	setp.eq.f32 	%p16, %f56, 0f3F800000;
	selp.f32 	%f57, %f26, %f55, %p16;
	setp.le.f32 	%p17, %f54, %f57;
	selp.f32 	%f58, %f57, %f54, %p17;
	ld.global.f32 	%f59, [%rd14+-4];
	ld.global.f32 	%f60, [%rd15+-4];
	setp.eq.f32 	%p18, %f60, 0f3F800000;
	selp.f32 	%f61, %f26, %f59, %p18;
	setp.le.f32 	%p19, %f58, %f61;
	selp.f32 	%f62, %f61, %f58, %p19;
	ld.global.f32 	%f63, [%rd14];
	ld.global.f32 	%f64, [%rd15];
	setp.eq.f32 	%p20, %f64, 0f3F800000;
	selp.f32 	%f65, %f26, %f63, %p20;
	setp.le.f32 	%p21, %f62, %f65;
	selp.f32 	%f66, %f65, %f62, %p21;
	ld.global.f32 	%f67, [%rd14+4];
	ld.global.f32 	%f68, [%rd15+4];
	setp.eq.f32 	%p22, %f68, 0f3F800000;
	selp.f32 	%f69, %f26, %f67, %p22;
	setp.le.f32 	%p23, %f66, %f69;
	selp.f32 	%f70, %f69, %f66, %p23;
	ld.global.f32 	%f71, [%rd14+8];
	ld.global.f32 	%f72, [%rd15+8];
	setp.eq.f32 	%p24, %f72, 0f3F800000;
	selp.f32 	%f73, %f26, %f71, %p24;
	setp.le.f32 	%p25, %f70, %f73;
	selp.f32 	%f74, %f73, %f70, %p25;
	ld.global.f32 	%f75, [%rd14+12];
	ld.global.f32 	%f76, [%rd15+12];
	setp.eq.f32 	%p26, %f76, 0f3F800000;
	selp.f32 	%f77, %f26, %f75, %p26;
	setp.le.f32 	%p27, %f74, %f77;
	selp.f32 	%f78, %f77, %f74, %p27;
	ld.global.f32 	%f79, [%rd14+16];
	ld.global.f32 	%f80, [%rd15+16];
	setp.eq.f32 	%p28, %f80, 0f3F800000;
	selp.f32 	%f81, %f26, %f79, %p28;
	setp.le.f32 	%p29, %f78, %f81;
	selp.f32 	%f82, %f81, %f78, %p29;
	ld.global.f32 	%f83, [%rd14+20];
	ld.global.f32 	%f84, [%rd15+20];
	setp.eq.f32 	%p30, %f84, 0f3F800000;
	selp.f32 	%f85, %f26, %f83, %p30;
	setp.le.f32 	%p31, %f82, %f85;
	selp.f32 	%f86, %f85, %f82, %p31;
	ld.global.f32 	%f87, [%rd14+24];
	ld.global.f32 	%f88, [%rd15+24];
	setp.eq.f32 	%p32, %f88, 0f3F800000;
	selp.f32 	%f89, %f26, %f87, %p32;
	setp.le.f32 	%p33, %f86, %f89;
	selp.f32 	%f90, %f89, %f86, %p33;
	ld.global.f32 	%f91, [%rd14+28];
	ld.global.f32 	%f92, [%rd15+28];
	setp.eq.f32 	%p34, %f92, 0f3F800000;
	selp.f32 	%f93, %f26, %f91, %p34;
	setp.le.f32 	%p35, %f90, %f93;
	selp.f32 	%f445, %f93, %f90, %p35;
	add.s32 	%r113, %r113, 16;
	add.s32 	%r112, %r112, 16;
	setp.eq.s32 	%p36, %r113, 0;
	@%p36 bra 	$L__BB1_5;
	bra.uni 	$L__BB1_4;
$L__BB1_5:
	setp.eq.s32 	%p37, %r3, 0;
	@%p37 bra 	$L__BB1_14;
	and.b32  	%r7, %r58, 7;
	setp.lt.u32 	%p38, %r3, 8;
	@%p38 bra 	$L__BB1_8;
	add.s32 	%r67, %r107, %r2;
	mul.wide.s32 	%rd16, %r67, 4;
	add.s64 	%rd17, %rd2, %rd16;
	ld.global.f32 	%f95, [%rd17];
	add.s64 	%rd18, %rd1, %rd16;
	ld.global.f32 	%f96, [%rd18];
	setp.eq.f32 	%p39, %f96, 0f3F800000;
	selp.f32 	%f97, %f26, %f95, %p39;
	setp.le.f32 	%p40, %f445, %f97;
	selp.f32 	%f98, %f97, %f445, %p40;
	ld.global.f32 	%f99, [%rd17+4];
	ld.global.f32 	%f100, [%rd18+4];
	setp.eq.f32 	%p41, %f100, 0f3F800000;
	selp.f32 	%f101, %f26, %f99, %p41;
	setp.le.f32 	%p42, %f98, %f101;
	selp.f32 	%f102, %f101, %f98, %p42;
	ld.global.f32 	%f103, [%rd17+8];
	ld.global.f32 	%f104, [%rd18+8];
	setp.eq.f32 	%p43, %f104, 0f3F800000;
	selp.f32 	%f105, %f26, %f103, %p43;
	setp.le.f32 	%p44, %f102, %f105;
	selp.f32 	%f106, %f105, %f102, %p44;
	ld.global.f32 	%f107, [%rd17+12];
	ld.global.f32 	%f108, [%rd18+12];
	setp.eq.f32 	%p45, %f108, 0f3F800000;
	selp.f32 	%f109, %f26, %f107, %p45;
	setp.le.f32 	%p46, %f106, %f109;
	selp.f32 	%f110, %f109, %f106, %p46;
	ld.global.f32 	%f111, [%rd17+16];
	ld.global.f32 	%f112, [%rd18+16];
	setp.eq.f32 	%p47, %f112, 0f3F800000;
	selp.f32 	%f113, %f26, %f111, %p47;
	setp.le.f32 	%p48, %f110, %f113;
	selp.f32 	%f114, %f113, %f110, %p48;
	ld.global.f32 	%f115, [%rd17+20];
	ld.global.f32 	%f116, [%rd18+20];
	setp.eq.f32 	%p49, %f116, 0f3F800000;
	selp.f32 	%f117, %f26, %f115, %p49;
	setp.le.f32 	%p50, %f114, %f117;
	selp.f32 	%f118, %f117, %f114, %p50;
	ld.global.f32 	%f119, [%rd17+24];
	ld.global.f32 	%f120, [%rd18+24];
	setp.eq.f32 	%p51, %f120, 0f3F800000;
	selp.f32 	%f121, %f26, %f119, %p51;
	setp.le.f32 	%p52, %f118, %f121;
	selp.f32 	%f122, %f121, %f118, %p52;
	ld.global.f32 	%f123, [%rd17+28];
	ld.global.f32 	%f124, [%rd18+28];
	setp.eq.f32 	%p53, %f124, 0f3F800000;
	selp.f32 	%f125, %f26, %f123, %p53;
	setp.le.f32 	%p54, %f122, %f125;
	selp.f32 	%f445, %f125, %f122, %p54;
	add.s32 	%r107, %r107, 8;
$L__BB1_8:
	setp.eq.s32 	%p55, %r7, 0;
	@%p55 bra 	$L__BB1_14;
	and.b32  	%r10, %r58, 3;
	setp.lt.u32 	%p56, %r7, 4;
	@%p56 bra 	$L__BB1_11;
	add.s32 	%r68, %r107, %r2;
	mul.wide.s32 	%rd19, %r68, 4;
	add.s64 	%rd20, %rd2, %rd19;
	ld.global.f32 	%f127, [%rd20];
	add.s64 	%rd21, %rd1, %rd19;
	ld.global.f32 	%f128, [%rd21];
	setp.eq.f32 	%p57, %f128, 0f3F800000;
	selp.f32 	%f129, %f26, %f127, %p57;
	setp.le.f32 	%p58, %f445, %f129;
	selp.f32 	%f130, %f129, %f445, %p58;
	ld.global.f32 	%f131, [%rd20+4];
	ld.global.f32 	%f132, [%rd21+4];
	setp.eq.f32 	%p59, %f132, 0f3F800000;
	selp.f32 	%f133, %f26, %f131, %p59;
	setp.le.f32 	%p60, %f130, %f133;
	selp.f32 	%f134, %f133, %f130, %p60;
	ld.global.f32 	%f135, [%rd20+8];
	ld.global.f32 	%f136, [%rd21+8];
	setp.eq.f32 	%p61, %f136, 0f3F800000;
	selp.f32 	%f137, %f26, %f135, %p61;
	setp.le.f32 	%p62, %f134, %f137;
	selp.f32 	%f138, %f137, %f134, %p62;
	ld.global.f32 	%f139, [%rd20+12];
	ld.global.f32 	%f140, [%rd21+12];
	setp.eq.f32 	%p63, %f140, 0f3F800000;
	selp.f32 	%f141, %f26, %f139, %p63;
	setp.le.f32 	%p64, %f138, %f141;
	selp.f32 	%f445, %f141, %f138, %p64;
	add.s32 	%r107, %r107, 4;
$L__BB1_11:
	setp.eq.s32 	%p65, %r10, 0;
	@%p65 bra 	$L__BB1_14;
	add.s32 	%r111, %r107, %r2;
	neg.s32 	%r110, %r10;
$L__BB1_13:
	.pragma "nounroll";
	mul.wide.s32 	%rd22, %r111, 4;
	add.s64 	%rd23, %rd1, %rd22;
	add.s64 	%rd24, %rd2, %rd22;
	ld.global.f32 	%f142, [%rd24];
	ld.global.f32 	%f143, [%rd23];
	setp.eq.f32 	%p66, %f143, 0f3F800000;
	selp.f32 	%f144, %f26, %f142, %p66;
	setp.le.f32 	%p67, %f445, %f144;
	selp.f32 	%f445, %f144, %f445, %p67;
	add.s32 	%r111, %r111, 1;
	add.s32 	%r110, %r110, 1;
	setp.ne.s32 	%p68, %r110, 0;
	@%p68 bra 	$L__BB1_13;
$L__BB1_14:
	setp.lt.s32 	%p69, %r58, 1;
	mov.f32 	%f453, 0f00000000;
	@%p69 bra 	$L__BB1_26;
	mul.lo.s32 	%r19, %r58, %r1;
	and.b32  	%r20, %r58, 7;
	setp.lt.u32 	%p70, %r58, 8;
	mov.f32 	%f453, 0f00000000;
	mov.b32 	%r114, 0;
	@%p70 bra 	$L__BB1_18;
	and.b32  	%r114, %r58, 2147483640;
	neg.s32 	%r118, %r114;
	add.s64 	%rd6, %rd2, 16;
	add.s64 	%rd7, %rd1, 16;
	add.s64 	%rd8, %rd3, 16;
	mov.f32 	%f453, 0f00000000;
	mov.u32 	%r117, %r19;
$L__BB1_17:
	.pragma "nounroll";
	mul.wide.s32 	%rd25, %r117, 4;
	add.s64 	%rd26, %rd6, %rd25;
	add.s64 	%rd27, %rd7, %rd25;
	add.s64 	%rd28, %rd8, %rd25;
	ld.global.f32 	%f149, [%rd26+-16];
	ld.global.f32 	%f150, [%rd27+-16];
	setp.eq.f32 	%p71, %f150, 0f3F800000;
	selp.f32 	%f151, %f26, %f149, %p71;
	sub.f32 	%f152, %f151, %f445;
	fma.rn.f32 	%f153, %f152, 0f3BBB989D, 0f3F000000;
	cvt.sat.f32.f32 	%f154, %f153;
	mov.f32 	%f155, 0f4B400001;
	mov.f32 	%f156, 0f437C0000;
	fma.rm.f32 	%f157, %f154, %f156, %f155;
	add.f32 	%f158, %f157, 0fCB40007F;
	neg.f32 	%f159, %f158;
	fma.rn.f32 	%f160, %f152, 0f3FB8AA3B, %f159;
	fma.rn.f32 	%f161, %f152, 0f32A57060, %f160;
	mov.b32 	%r70, %f157;
	shl.b32 	%r71, %r70, 23;
	mov.b32 	%f162, %r71;
	ex2.approx.ftz.f32 	%f163, %f161;
	mul.f32 	%f164, %f163, %f162;
	add.f32 	%f165, %f453, %f164;
	st.global.f32 	[%rd28+-16], %f164;
	ld.global.f32 	%f166, [%rd26+-12];
	ld.global.f32 	%f167, [%rd27+-12];
	setp.eq.f32 	%p72, %f167, 0f3F800000;
	selp.f32 	%f168, %f26, %f166, %p72;
	sub.f32 	%f169, %f168, %f445;
	fma.rn.f32 	%f170, %f169, 0f3BBB989D, 0f3F000000;
	cvt.sat.f32.f32 	%f171, %f170;
	fma.rm.f32 	%f172, %f171, %f156, %f155;
	add.f32 	%f173, %f172, 0fCB40007F;
	neg.f32 	%f174, %f173;
	fma.rn.f32 	%f175, %f169, 0f3FB8AA3B, %f174;
	fma.rn.f32 	%f176, %f169, 0f32A57060, %f175;
	mov.b32 	%r72, %f172;
	shl.b32 	%r73, %r72, 23;
	mov.b32 	%f177, %r73;
	ex2.approx.ftz.f32 	%f178, %f176;
	mul.f32 	%f179, %f178, %f177;
	add.f32 	%f180, %f165, %f179;
	st.global.f32 	[%rd28+-12], %f179;
	ld.global.f32 	%f181, [%rd26+-8];
	ld.global.f32 	%f182, [%rd27+-8];
	setp.eq.f32 	%p73, %f182, 0f3F800000;
	selp.f32 	%f183, %f26, %f181, %p73;
	sub.f32 	%f184, %f183, %f445;
	fma.rn.f32 	%f185, %f184, 0f3BBB989D, 0f3F000000;
	cvt.sat.f32.f32 	%f186, %f185;
	fma.rm.f32 	%f187, %f186, %f156, %f155;
	add.f32 	%f188, %f187, 0fCB40007F;
	neg.f32 	%f189, %f188;
	fma.rn.f32 	%f190, %f184, 0f3FB8AA3B, %f189;
	fma.rn.f32 	%f191, %f184, 0f32A57060, %f190;
	mov.b32 	%r74, %f187;
	shl.b32 	%r75, %r74, 23;
	mov.b32 	%f192, %r75;
	ex2.approx.ftz.f32 	%f193, %f191;
	mul.f32 	%f194, %f193, %f192;
	add.f32 	%f195, %f180, %f194;
	st.global.f32 	[%rd28+-8], %f194;
	ld.global.f32 	%f196, [%rd26+-4];
	ld.global.f32 	%f197, [%rd27+-4];
	setp.eq.f32 	%p74, %f197, 0f3F800000;
	selp.f32 	%f198, %f26, %f196, %p74;
	sub.f32 	%f199, %f198, %f445;
	fma.rn.f32 	%f200, %f199, 0f3BBB989D, 0f3F000000;
	cvt.sat.f32.f32 	%f201, %f200;
	fma.rm.f32 	%f202, %f201, %f156, %f155;
	add.f32 	%f203, %f202, 0fCB40007F;
	neg.f32 	%f204, %f203;
	fma.rn.f32 	%f205, %f199, 0f3FB8AA3B, %f204;
	fma.rn.f32 	%f206, %f199, 0f32A57060, %f205;
	mov.b32 	%r76, %f202;
	shl.b32 	%r77, %r76, 23;
	mov.b32 	%f207, %r77;
	ex2.approx.ftz.f32 	%f208, %f206;
	mul.f32 	%f209, %f208, %f207;
	add.f32 	%f210, %f195, %f209;
	st.global.f32 	[%rd28+-4], %f209;
	ld.global.f32 	%f211, [%rd26];
	ld.global.f32 	%f212, [%rd27];
	setp.eq.f32 	%p75, %f212, 0f3F800000;
	selp.f32 	%f213, %f26, %f211, %p75;
	sub.f32 	%f214, %f213, %f445;
	fma.rn.f32 	%f215, %f214, 0f3BBB989D, 0f3F000000;
	cvt.sat.f32.f32 	%f216, %f215;
	fma.rm.f32 	%f217, %f216, %f156, %f155;
	add.f32 	%f218, %f217, 0fCB40007F;
	neg.f32 	%f219, %f218;
	fma.rn.f32 	%f220, %f214, 0f3FB8AA3B, %f219;
	fma.rn.f32 	%f221, %f214, 0f32A57060, %f220;
	mov.b32 	%r78, %f217;
	shl.b32 	%r79, %r78, 23;
	mov.b32 	%f222, %r79;
	ex2.approx.ftz.f32 	%f223, %f221;
	mul.f32 	%f224, %f223, %f222;
	add.f32 	%f225, %f210, %f224;
	st.global.f32 	[%rd28], %f224;
	ld.global.f32 	%f226, [%rd26+4];
	ld.global.f32 	%f227, [%rd27+4];
	setp.eq.f32 	%p76, %f227, 0f3F800000;
	selp.f32 	%f228, %f26, %f226, %p76;
	sub.f32 	%f229, %f228, %f445;
	fma.rn.f32 	%f230, %f229, 0f3BBB989D, 0f3F000000;
	cvt.sat.f32.f32 	%f231, %f230;
	fma.rm.f32 	%f232, %f231, %f156, %f155;
	add.f32 	%f233, %f232, 0fCB40007F;
	neg.f32 	%f234, %f233;
	fma.rn.f32 	%f235, %f229, 0f3FB8AA3B, %f234;
	fma.rn.f32 	%f236, %f229, 0f32A57060, %f235;
	mov.b32 	%r80, %f232;
	shl.b32 	%r81, %r80, 23;
	mov.b32 	%f237, %r81;
	ex2.approx.ftz.f32 	%f238, %f236;
	mul.f32 	%f239, %f238, %f237;
	add.f32 	%f240, %f225, %f239;
	st.global.f32 	[%rd28+4], %f239;
	ld.global.f32 	%f241, [%rd26+8];
	ld.global.f32 	%f242, [%rd27+8];
	setp.eq.f32 	%p77, %f242, 0f3F800000;
	selp.f32 	%f243, %f26, %f241, %p77;
	sub.f32 	%f244, %f243, %f445;
	fma.rn.f32 	%f245, %f244, 0f3BBB989D, 0f3F000000;
	cvt.sat.f32.f32 	%f246, %f245;
	fma.rm.f32 	%f247, %f246, %f156, %f155;
	add.f32 	%f248, %f247, 0fCB40007F;
	neg.f32 	%f249, %f248;
	fma.rn.f32 	%f250, %f244, 0f3FB8AA3B, %f249;
	fma.rn.f32 	%f251, %f244, 0f32A57060, %f250;
	mov.b32 	%r82, %f247;
	shl.b32 	%r83, %r82, 23;
	mov.b32 	%f252, %r83;
	ex2.approx.ftz.f32 	%f253, %f251;
	mul.f32 	%f254, %f253, %f252;
	add.f32 	%f255, %f240, %f254;
	st.global.f32 	[%rd28+8], %f254;
	ld.global.f32 	%f256, [%rd26+12];
	ld.global.f32 	%f257, [%rd27+12];
	setp.eq.f32 	%p78, %f257, 0f3F800000;
	selp.f32 	%f258, %f26, %f256, %p78;
	sub.f32 	%f259, %f258, %f445;
	fma.rn.f32 	%f260, %f259, 0f3BBB989D, 0f3F000000;
	cvt.sat.f32.f32 	%f261, %f260;
	fma.rm.f32 	%f262, %f261, %f156, %f155;
	add.f32 	%f263, %f262, 0fCB40007F;
	neg.f32 	%f264, %f263;
	fma.rn.f32 	%f265, %f259, 0f3FB8AA3B, %f264;
	fma.rn.f32 	%f266, %f259, 0f32A57060, %f265;
	mov.b32 	%r84, %f262;
	shl.b32 	%r85, %r84, 23;
	mov.b32 	%f267, %r85;
	ex2.approx.ftz.f32 	%f268, %f266;
	mul.f32 	%f269, %f268, %f267;
	add.f32 	%f453, %f255, %f269;
	st.global.f32 	[%rd28+12], %f269;
	add.s32 	%r118, %r118, 8;
	add.s32 	%r117, %r117, 8;
	setp.eq.s32 	%p79, %r118, 0;
	@%p79 bra 	$L__BB1_18;
	bra.uni 	$L__BB1_17;
$L__BB1_18:
	setp.eq.s32 	%p80, %r20, 0;
	@%p80 bra 	$L__BB1_26;
	and.b32  	%r28, %r58, 3;
	setp.lt.u32 	%p81, %r20, 4;
	@%p81 bra 	$L__BB1_21;
	add.s32 	%r86, %r114, %r19;
	mul.wide.s32 	%rd29, %r86, 4;
	add.s64 	%rd30, %rd2, %rd29;
	ld.global.f32 	%f271, [%rd30];
	add.s64 	%rd31, %rd1, %rd29;
	ld.global.f32 	%f272, [%rd31];
	setp.eq.f32 	%p82, %f272, 0f3F800000;
	selp.f32 	%f273, %f26, %f271, %p82;
	sub.f32 	%f274, %f273, %f445;
	fma.rn.f32 	%f275, %f274, 0f3BBB989D, 0f3F000000;
	cvt.sat.f32.f32 	%f276, %f275;
	mov.f32 	%f277, 0f4B400001;
	mov.f32 	%f278, 0f437C0000;
	fma.rm.f32 	%f279, %f276, %f278, %f277;
	add.f32 	%f280, %f279, 0fCB40007F;
	neg.f32 	%f281, %f280;
	fma.rn.f32 	%f282, %f274, 0f3FB8AA3B, %f281;
	fma.rn.f32 	%f283, %f274, 0f32A57060, %f282;
	mov.b32 	%r87, %f279;
	shl.b32 	%r88, %r87, 23;
	mov.b32 	%f284, %r88;
	ex2.approx.ftz.f32 	%f285, %f283;
	mul.f32 	%f286, %f285, %f284;
	add.f32 	%f287, %f453, %f286;
	add.s64 	%rd32, %rd3, %rd29;
	st.global.f32 	[%rd32], %f286;
	ld.global.f32 	%f288, [%rd30+4];
	ld.global.f32 	%f289, [%rd31+4];
	setp.eq.f32 	%p83, %f289, 0f3F800000;
	selp.f32 	%f290, %f26, %f288, %p83;
	sub.f32 	%f291, %f290, %f445;
	fma.rn.f32 	%f292, %f291, 0f3BBB989D, 0f3F000000;
	cvt.sat.f32.f32 	%f293, %f292;
	fma.rm.f32 	%f294, %f293, %f278, %f277;
	add.f32 	%f295, %f294, 0fCB40007F;
	neg.f32 	%f296, %f295;
	fma.rn.f32 	%f297, %f291, 0f3FB8AA3B, %f296;
	fma.rn.f32 	%f298, %f291, 0f32A57060, %f297;
	mov.b32 	%r89, %f294;
	shl.b32 	%r90, %r89, 23;
	mov.b32 	%f299, %r90;
	ex2.approx.ftz.f32 	%f300, %f298;
	mul.f32 	%f301, %f300, %f299;
	add.f32 	%f302, %f287, %f301;
	st.global.f32 	[%rd32+4], %f301;
	ld.global.f32 	%f303, [%rd30+8];
	ld.global.f32 	%f304, [%rd31+8];
	setp.eq.f32 	%p84, %f304, 0f3F800000;
	selp.f32 	%f305, %f26, %f303, %p84;
	sub.f32 	%f306, %f305, %f445;
	fma.rn.f32 	%f307, %f306, 0f3BBB989D, 0f3F000000;
	cvt.sat.f32.f32 	%f308, %f307;
	fma.rm.f32 	%f309, %f308, %f278, %f277;
	add.f32 	%f310, %f309, 0fCB40007F;
	neg.f32 	%f311, %f310;
	fma.rn.f32 	%f312, %f306, 0f3FB8AA3B, %f311;
	fma.rn.f32 	%f313, %f306, 0f32A57060, %f312;
	mov.b32 	%r91, %f309;
	shl.b32 	%r92, %r91, 23;
	mov.b32 	%f314, %r92;
	ex2.approx.ftz.f32 	%f315, %f313;
	mul.f32 	%f316, %f315, %f314;
	add.f32 	%f317, %f302, %f316;
	st.global.f32 	[%rd32+8], %f316;
	ld.global.f32 	%f318, [%rd30+12];
	ld.global.f32 	%f319, [%rd31+12];
	setp.eq.f32 	%p85, %f319, 0f3F800000;
	selp.f32 	%f320, %f26, %f318, %p85;
	sub.f32 	%f321, %f320, %f445;
	fma.rn.f32 	%f322, %f321, 0f3BBB989D, 0f3F000000;
	cvt.sat.f32.f32 	%f323, %f322;
	fma.rm.f32 	%f324, %f323, %f278, %f277;
	add.f32 	%f325, %f324, 0fCB40007F;
	neg.f32 	%f326, %f325;
	fma.rn.f32 	%f327, %f321, 0f3FB8AA3B, %f326;
	fma.rn.f32 	%f328, %f321, 0f32A57060, %f327;
	mov.b32 	%r93, %f324;
	shl.b32 	%r94, %r93, 23;
	mov.b32 	%f329, %r94;
	ex2.approx.ftz.f32 	%f330, %f328;
	mul.f32 	%f331, %f330, %f329;
	add.f32 	%f453, %f317, %f331;
	st.global.f32 	[%rd32+12], %f331;
	add.s32 	%r114, %r114, 4;
$L__BB1_21:
	setp.eq.s32 	%p86, %r28, 0;
	@%p86 bra 	$L__BB1_26;
	setp.eq.s32 	%p87, %r28, 1;
	@%p87 bra 	$L__BB1_24;
	add.s32 	%r95, %r114, %r19;
	mul.wide.s32 	%rd33, %r95, 4;
	add.s64 	%rd34, %rd2, %rd33;
	ld.global.f32 	%f333, [%rd34];
	add.s64 	%rd35, %rd1, %rd33;
	ld.global.f32 	%f334, [%rd35];
	setp.eq.f32 	%p88, %f334, 0f3F800000;
	selp.f32 	%f335, %f26, %f333, %p88;
	sub.f32 	%f336, %f335, %f445;
	fma.rn.f32 	%f337, %f336, 0f3BBB989D, 0f3F000000;
	cvt.sat.f32.f32 	%f338, %f337;
	mov.f32 	%f339, 0f4B400001;
	mov.f32 	%f340, 0f437C0000;
	fma.rm.f32 	%f341, %f338, %f340, %f339;
	add.f32 	%f342, %f341, 0fCB40007F;
	neg.f32 	%f343, %f342;
	fma.rn.f32 	%f344, %f336, 0f3FB8AA3B, %f343;
	fma.rn.f32 	%f345, %f336, 0f32A57060, %f344;
	mov.b32 	%r96, %f341;
	shl.b32 	%r97, %r96, 23;
	mov.b32 	%f346, %r97;
	ex2.approx.ftz.f32 	%f347, %f345;
	mul.f32 	%f348, %f347, %f346;
	add.f32 	%f349, %f453, %f348;
	add.s64 	%rd36, %rd3, %rd33;
	st.global.f32 	[%rd36], %f348;
	ld.global.f32 	%f350, [%rd34+4];
	ld.global.f32 	%f351, [%rd35+4];
	setp.eq.f32 	%p89, %f351, 0f3F800000;
	selp.f32 	%f352, %f26, %f350, %p89;
	sub.f32 	%f353, %f352, %f445;
	fma.rn.f32 	%f354, %f353, 0f3BBB989D, 0f3F000000;
	cvt.sat.f32.f32 	%f355, %f354;
	fma.rm.f32 	%f356, %f355, %f340, %f339;
	add.f32 	%f357, %f356, 0fCB40007F;
	neg.f32 	%f358, %f357;
	fma.rn.f32 	%f359, %f353, 0f3FB8AA3B, %f358;
	fma.rn.f32 	%f360, %f353, 0f32A57060, %f359;
	mov.b32 	%r98, %f356;
	shl.b32 	%r99, %r98, 23;
	mov.b32 	%f361, %r99;
	ex2.approx.ftz.f32 	%f362, %f360;
	mul.f32 	%f363, %f362, %f361;
	add.f32 	%f453, %f349, %f363;
	st.global.f32 	[%rd36+4], %f363;
	add.s32 	%r114, %r114, 2;
$L__BB1_24:
	and.b32  	%r100, %r58, 1;
	setp.eq.b32 	%p90, %r100, 1;
	not.pred 	%p91, %p90;
	@%p91 bra 	$L__BB1_26;
	add.s32 	%r101, %r114, %r19;
	mul.wide.s32 	%rd37, %r101, 4;
	add.s64 	%rd38, %rd2, %rd37;
	ld.global.f32 	%f364, [%rd38];
	add.s64 	%rd39, %rd1, %rd37;
	ld.global.f32 	%f365, [%rd39];
	setp.eq.f32 	%p92, %f365, 0f3F800000;
	selp.f32 	%f366, %f26, %f364, %p92;
	sub.f32 	%f367, %f366, %f445;
	fma.rn.f32 	%f368, %f367, 0f3BBB989D, 0f3F000000;
	cvt.sat.f32.f32 	%f369, %f368;
	mov.f32 	%f370, 0f4B400001;
	mov.f32 	%f371, 0f437C0000;
	fma.rm.f32 	%f372, %f369, %f371, %f370;
	add.f32 	%f373, %f372, 0fCB40007F;
	neg.f32 	%f374, %f373;
	fma.rn.f32 	%f375, %f367, 0f3FB8AA3B, %f374;
	fma.rn.f32 	%f376, %f367, 0f32A57060, %f375;
	mov.b32 	%r102, %f372;
	shl.b32 	%r103, %r102, 23;
	mov.b32 	%f377, %r103;
	ex2.approx.ftz.f32 	%f378, %f376;
	mul.f32 	%f379, %f378, %f377;
	add.f32 	%f453, %f453, %f379;
	add.s64 	%rd40, %rd3, %rd37;
	st.global.f32 	[%rd40], %f379;
$L__BB1_26:
	setp.lt.s32 	%p93, %r58, 1;
	@%p93 bra 	$L__BB1_39;
	mul.lo.s32 	%r33, %r58, %r1;
	and.b32  	%r34, %r58, 15;
	setp.lt.u32 	%p94, %r58, 16;
	mov.b32 	%r121, 0;
	@%p94 bra 	$L__BB1_30;
	and.b32  	%r121, %r58, 2147483632;
	neg.s32 	%r120, %r121;
	add.s64 	%rd9, %rd3, 32;
	mov.u32 	%r119, %r33;
$L__BB1_29:
	.pragma "nounroll";
	mul.wide.s32 	%rd41, %r119, 4;
	add.s64 	%rd42, %rd9, %rd41;
	ld.global.f32 	%f380, [%rd42+-32];
	div.rn.f32 	%f381, %f380, %f453;
	st.global.f32 	[%rd42+-32], %f381;
	ld.global.f32 	%f382, [%rd42+-28];
	div.rn.f32 	%f383, %f382, %f453;
	st.global.f32 	[%rd42+-28], %f383;
	ld.global.f32 	%f384, [%rd42+-24];
	div.rn.f32 	%f385, %f384, %f453;
	st.global.f32 	[%rd42+-24], %f385;
	ld.global.f32 	%f386, [%rd42+-20];
	div.rn.f32 	%f387, %f386, %f453;
	st.global.f32 	[%rd42+-20], %f387;
	ld.global.f32 	%f388, [%rd42+-16];
	div.rn.f32 	%f389, %f388, %f453;
	st.global.f32 	[%rd42+-16], %f389;
	ld.global.f32 	%f390, [%rd42+-12];
	div.rn.f32 	%f391, %f390, %f453;
	st.global.f32 	[%rd42+-12], %f391;
	ld.global.f32 	%f392, [%rd42+-8];
	div.rn.f32 	%f393, %f392, %f453;
	st.global.f32 	[%rd42+-8], %f393;
	ld.global.f32 	%f394, [%rd42+-4];
	div.rn.f32 	%f395, %f394, %f453;
	st.global.f32 	[%rd42+-4], %f395;
	ld.global.f32 	%f396, [%rd42];
	div.rn.f32 	%f397, %f396, %f453;
	st.global.f32 	[%rd42], %f397;
	ld.global.f32 	%f398, [%rd42+4];
	div.rn.f32 	%f399, %f398, %f453;
	st.global.f32 	[%rd42+4], %f399;
	ld.global.f32 	%f400, [%rd42+8];
	div.rn.f32 	%f401, %f400, %f453;
	st.global.f32 	[%rd42+8], %f401;
	ld.global.f32 	%f402, [%rd42+12];
	div.rn.f32 	%f403, %f402, %f453;
	st.global.f32 	[%rd42+12], %f403;
	ld.global.f32 	%f404, [%rd42+16];
	div.rn.f32 	%f405, %f404, %f453;
	st.global.f32 	[%rd42+16], %f405;
	ld.global.f32 	%f406, [%rd42+20];
	div.rn.f32 	%f407, %f406, %f453;
	st.global.f32 	[%rd42+20], %f407;
	ld.global.f32 	%f408, [%rd42+24];
	div.rn.f32 	%f409, %f408, %f453;
	st.global.f32 	[%rd42+24], %f409;
	ld.global.f32 	%f410, [%rd42+28];
	div.rn.f32 	%f411, %f410, %f453;
	st.global.f32 	[%rd42+28], %f411;
	add.s32 	%r120, %r120, 16;
	add.s32 	%r119, %r119, 16;
	setp.ne.s32 	%p95, %r120, 0;
	@%p95 bra 	$L__BB1_29;
$L__BB1_30:
	setp.eq.s32 	%p96, %r34, 0;
	@%p96 bra 	$L__BB1_39;
	and.b32  	%r46, %r58, 7;
	setp.lt.u32 	%p97, %r34, 8;
	@%p97 bra 	$L__BB1_33;
	add.s32 	%r105, %r121, %r33;
	mul.wide.s32 	%rd43, %r105, 4;
	add.s64 	%rd44, %rd3, %rd43;
	ld.global.f32 	%f412, [%rd44];
	div.rn.f32 	%f413, %f412, %f453;
	st.global.f32 	[%rd44], %f413;
	ld.global.f32 	%f414, [%rd44+4];
	div.rn.f32 	%f415, %f414, %f453;
	st.global.f32 	[%rd44+4], %f415;
	ld.global.f32 	%f416, [%rd44+8];
	div.rn.f32 	%f417, %f416, %f453;
	st.global.f32 	[%rd44+8], %f417;
	ld.global.f32 	%f418, [%rd44+12];
	div.rn.f32 	%f419, %f418, %f453;
	st.global.f32 	[%rd44+12], %f419;
	ld.global.f32 	%f420, [%rd44+16];
	div.rn.f32 	%f421, %f420, %f453;
	st.global.f32 	[%rd44+16], %f421;
	ld.global.f32 	%f422, [%rd44+20];
	div.rn.f32 	%f423, %f422, %f453;
	st.global.f32 	[%rd44+20], %f423;
	ld.global.f32 	%f424, [%rd44+24];
	div.rn.f32 	%f425, %f424, %f453;
	st.global.f32 	[%rd44+24], %f425;
	ld.global.f32 	%f426, [%rd44+28];
	div.rn.f32 	%f427, %f426, %f453;
	st.global.f32 	[%rd44+28], %f427;
	add.s32 	%r121, %r121, 8;
$L__BB1_33:
	setp.eq.s32 	%p98, %r46, 0;
	@%p98 bra 	$L__BB1_39;
	and.b32  	%r49, %r58, 3;
	setp.lt.u32 	%p99, %r46, 4;
	@%p99 bra 	$L__BB1_36;
	add.s32 	%r106, %r121, %r33;
	mul.wide.s32 	%rd45, %r106, 4;
	add.s64 	%rd46, %rd3, %rd45;
	ld.global.f32 	%f428, [%rd46];
	div.rn.f32 	%f429, %f428, %f453;
	st.global.f32 	[%rd46], %f429;
	ld.global.f32 	%f430, [%rd46+4];
	div.rn.f32 	%f431, %f430, %f453;
	st.global.f32 	[%rd46+4], %f431;
	ld.global.f32 	%f432, [%rd46+8];
	div.rn.f32 	%f433, %f432, %f453;
	st.global.f32 	[%rd46+8], %f433;
	ld.global.f32 	%f434, [%rd46+12];
	div.rn.f32 	%f435, %f434, %f453;
	st.global.f32 	[%rd46+12], %f435;
	add.s32 	%r121, %r121, 4;
$L__BB1_36:
	setp.eq.s32 	%p100, %r49, 0;
	@%p100 bra 	$L__BB1_39;
	add.s32 	%r125, %r121, %r33;
	neg.s32 	%r124, %r49;
$L__BB1_38:
	.pragma "nounroll";
	mul.wide.s32 	%rd47, %r125, 4;
	add.s64 	%rd48, %rd3, %rd47;
	ld.global.f32 	%f436, [%rd48];
	div.rn.f32 	%f437, %f436, %f453;
	st.global.f32 	[%rd48], %f437;
	add.s32 	%r125, %r125, 1;
	add.s32 	%r124, %r124, 1;
	setp.ne.s32 	%p101, %r124, 0;
	@%p101 bra 	$L__BB1_38;
$L__BB1_39:
	ret;

}
	// .globl	softmaxWithTemp
.visible .entry softmaxWithTemp(
	.param .u64 .ptr .align 1 softmaxWithTemp_param_0,
	.param .u64 .ptr .align 1 softmaxWithTemp_param_1,
	.param .u32 softmaxWithTemp_param_2,
	.param .u32 softmaxWithTemp_param_3,
	.param .f32 softmaxWithTemp_param_4
)
{
	.reg .pred 	%p<58>;
	.reg .b32 	%r<126>;
	.reg .b32 	%f<383>;
	.reg .b64 	%rd<37>;

	ld.param.u64 	%rd7, [softmaxWithTemp_param_0];
	ld.param.u64 	%rd8, [softmaxWithTemp_param_1];
	ld.param.u32 	%r59, [softmaxWithTemp_param_2];
	ld.param.u32 	%r58, [softmaxWithTemp_param_3];
	ld.param.f32 	%f27, [softmaxWithTemp_param_4];
	cvta.to.global.u64 	%rd1, %rd7;
	cvta.to.global.u64 	%rd2, %rd8;
	mov.u32 	%r60, %ctaid.x;
	mov.u32 	%r61, %ctaid.y;
	mov.u32 	%r62, %nctaid.x;
	mad.lo.s32 	%r63, %r61, %r62, %r60;
	mov.u32 	%r64, %ntid.x;
	mov.u32 	%r65, %tid.x;
	mad.lo.s32 	%r1, %r63, %r64, %r65;
	setp.ge.s32 	%p1, %r1, %r59;
	@%p1 bra 	$L__BB2_39;
	setp.lt.s32 	%p2, %r58, 1;
	mov.f32 	%f373, 0fFF7FFFFF;
	@%p2 bra 	$L__BB2_14;
	mul.lo.s32 	%r2, %r58, %r1;
	and.b32  	%r3, %r58, 15;
	setp.lt.u32 	%p3, %r58, 16;
	mov.f32 	%f373, 0fFF7FFFFF;
	mov.b32 	%r107, 0;
	@%p3 bra 	$L__BB2_5;
	and.b32  	%r107, %r58, 2147483632;
	neg.s32 	%r113, %r107;
	add.s64 	%rd3, %rd1, 32;
	mov.f32 	%f373, 0fFF7FFFFF;
	mov.u32 	%r112, %r2;
$L__BB2_4:
	.pragma "nounroll";
	mul.wide.s32 	%rd9, %r112, 4;
	add.s64 	%rd10, %rd3, %rd9;
	ld.global.f32 	%f32, [%rd10+-32];
	setp.le.f32 	%p4, %f373, %f32;
	selp.f32 	%f33, %f32, %f373, %p4;
	ld.global.f32 	%f34, [%rd10+-28];
	setp.le.f32 	%p5, %f33, %f34;
	selp.f32 	%f35, %f34, %f33, %p5;
	ld.global.f32 	%f36, [%rd10+-24];
	setp.le.f32 	%p6, %f35, %f36;
	selp.f32 	%f37, %f36, %f35, %p6;
	ld.global.f32 	%f38, [%rd10+-20];
	setp.le.f32 	%p7, %f37, %f38;
	selp.f32 	%f39, %f38, %f37, %p7;
	ld.global.f32 	%f40, [%rd10+-16];
	setp.le.f32 	%p8, %f39, %f40;
	selp.f32 	%f41, %f40, %f39, %p8;
	ld.global.f32 	%f42, [%rd10+-12];
	setp.le.f32 	%p9, %f41, %f42;
	selp.f32 	%f43, %f42, %f41, %p9;
	ld.global.f32 	%f44, [%rd10+-8];
	setp.le.f32 	%p10, %f43, %f44;
	selp.f32 	%f45, %f44, %f43, %p10;
	ld.global.f32 	%f46, [%rd10+-4];
	setp.le.f32 	%p11, %f45, %f46;
	selp.f32 	%f47, %f46, %f45, %p11;
	ld.global.f32 	%f48, [%rd10];
	setp.le.f32 	%p12, %f47, %f48;
	selp.f32 	%f49, %f48, %f47, %p12;
	ld.global.f32 	%f50, [%rd10+4];
	setp.le.f32 	%p13, %f49, %f50;
	selp.f32 	%f51, %f50, %f49, %p13;
	ld.global.f32 	%f52, [%rd10+8];
	setp.le.f32 	%p14, %f51, %f52;
	selp.f32 	%f53, %f52, %f51, %p14;
	ld.global.f32 	%f54, [%rd10+12];
	setp.le.f32 	%p15, %f53, %f54;
	selp.f32 	%f55, %f54, %f53, %p15;
	ld.global.f32 	%f56, [%rd10+16];
	setp.le.f32 	%p16, %f55, %f56;
	selp.f32 	%f57, %f56, %f55, %p16;
	ld.global.f32 	%f58, [%rd10+20];
	setp.le.f32 	%p17, %f57, %f58;
	selp.f32 	%f59, %f58, %f57, %p17;
	ld.global.f32 	%f60, [%rd10+24];
	setp.le.f32 	%p18, %f59, %f60;
	selp.f32 	%f61, %f60, %f59, %p18;
	ld.global.f32 	%f62, [%rd10+28];
	setp.le.f32 	%p19, %f61, %f62;
	selp.f32 	%f373, %f62, %f61, %p19;
	add.s32 	%r113, %r113, 16;
	add.s32 	%r112, %r112, 16;
	setp.eq.s32 	%p20, %r113, 0;
	@%p20 bra 	$L__BB2_5;
	bra.uni 	$L__BB2_4;
$L__BB2_5:
	setp.eq.s32 	%p21, %r3, 0;
	@%p21 bra 	$L__BB2_14;
	and.b32  	%r7, %r58, 7;
	setp.lt.u32 	%p22, %r3, 8;
	@%p22 bra 	$L__BB2_8;
	add.s32 	%r67, %r107, %r2;
	mul.wide.s32 	%rd11, %r67, 4;
	add.s64 	%rd12, %rd1, %rd11;
	ld.global.f32 	%f64, [%rd12];
	setp.le.f32 	%p23, %f373, %f64;
	selp.f32 	%f65, %f64, %f373, %p23;
	ld.global.f32 	%f66, [%rd12+4];
	setp.le.f32 	%p24, %f65, %f66;
	selp.f32 	%f67, %f66, %f65, %p24;
	ld.global.f32 	%f68, [%rd12+8];
	setp.le.f32 	%p25, %f67, %f68;
	selp.f32 	%f69, %f68, %f67, %p25;
	ld.global.f32 	%f70, [%rd12+12];
	setp.le.f32 	%p26, %f69, %f70;
	selp.f32 	%f71, %f70, %f69, %p26;
	ld.global.f32 	%f72, [%rd12+16];
	setp.le.f32 	%p27, %f71, %f72;
	selp.f32 	%f73, %f72, %f71, %p27;
	ld.global.f32 	%f74, [%rd12+20];
	setp.le.f32 	%p28, %f73, %f74;
	selp.f32 	%f75, %f74, %f73, %p28;
	ld.global.f32 	%f76, [%rd12+24];
	setp.le.f32 	%p29, %f75, %f76;
	selp.f32 	%f77, %f76, %f75, %p29;
	ld.global.f32 	%f78, [%rd12+28];
	setp.le.f32 	%p30, %f77, %f78;
	selp.f32 	%f373, %f78, %f77, %p30;
	add.s32 	%r107, %r107, 8;
$L__BB2_8:
	setp.eq.s32 	%p31, %r7, 0;
	@%p31 bra 	$L__BB2_14;
	and.b32  	%r10, %r58, 3;
	setp.lt.u32 	%p32, %r7, 4;
	@%p32 bra 	$L__BB2_11;
	add.s32 	%r68, %r107, %r2;
	mul.wide.s32 	%rd13, %r68, 4;
	add.s64 	%rd14, %rd1, %rd13;
	ld.global.f32 	%f80, [%rd14];
	setp.le.f32 	%p33, %f373, %f80;
	selp.f32 	%f81, %f80, %f373, %p33;
	ld.global.f32 	%f82, [%rd14+4];
	setp.le.f32 	%p34, %f81, %f82;
	selp.f32 	%f83, %f82, %f81, %p34;
	ld.global.f32 	%f84, [%rd14+8];
	setp.le.f32 	%p35, %f83, %f84;
	selp.f32 	%f85, %f84, %f83, %p35;
	ld.global.f32 	%f86, [%rd14+12];
	setp.le.f32 	%p36, %f85, %f86;
	selp.f32 	%f373, %f86, %f85, %p36;
	add.s32 	%r107, %r107, 4;
$L__BB2_11:
	setp.eq.s32 	%p37, %r10, 0;
	@%p37 bra 	$L__BB2_14;
	add.s32 	%r111, %r107, %r2;
	neg.s32 	%r110, %r10;
$L__BB2_13:
	.pragma "nounroll";
	mul.wide.s32 	%rd15, %r111, 4;
	add.s64 	%rd16, %rd1, %rd15;
	ld.global.f32 	%f87, [%rd16];
	setp.le.f32 	%p38, %f373, %f87;
	selp.f32 	%f373, %f87, %f373, %p38;
	add.s32 	%r111, %r111, 1;
	add.s32 	%r110, %r110, 1;
	setp.ne.s32 	%p39, %r110, 0;
	@%p39 bra 	$L__BB2_13;
$L__BB2_14:
	setp.lt.s32 	%p40, %r58, 1;
	mov.f32 	%f381, 0f00000000;
	@%p40 bra 	$L__BB2_26;
	mul.lo.s32 	%r19, %r58, %r1;
	div.rn.f32 	%f12, %f373, %f27;
	and.b32  	%r20, %r58, 7;
	setp.lt.u32 	%p41, %r58, 8;
	mov.f32 	%f381, 0f00000000;
	mov.b32 	%r114, 0;
	@%p41 bra 	$L__BB2_18;
	and.b32  	%r114, %r58, 2147483640;
	neg.s32 	%r118, %r114;
	add.s64 	%rd4, %rd1, 16;
	add.s64 	%rd5, %rd2, 16;
	mov.f32 	%f381, 0f00000000;
	mov.u32 	%r117, %r19;
$L__BB2_17:
	.pragma "nounroll";
	mul.wide.s32 	%rd17, %r117, 4;
	add.s64 	%rd18, %rd4, %rd17;
	add.s64 	%rd19, %rd5, %rd17;
	ld.global.f32 	%f92, [%rd18+-16];
	div.rn.f32 	%f93, %f92, %f27;
	sub.f32 	%f94, %f93, %f12;
	fma.rn.f32 	%f95, %f94, 0f3BBB989D, 0f3F000000;
	cvt.sat.f32.f32 	%f96, %f95;
	mov.f32 	%f97, 0f4B400001;
	mov.f32 	%f98, 0f437C0000;
	fma.rm.f32 	%f99, %f96, %f98, %f97;
	add.f32 	%f100, %f99, 0fCB40007F;
	neg.f32 	%f101, %f100;
	fma.rn.f32 	%f102, %f94, 0f3FB8AA3B, %f101;
	fma.rn.f32 	%f103, %f94, 0f32A57060, %f102;
	mov.b32 	%r70, %f99;
	shl.b32 	%r71, %r70, 23;
	mov.b32 	%f104, %r71;
	ex2.approx.ftz.f32 	%f105, %f103;
	mul.f32 	%f106, %f105, %f104;
	add.f32 	%f107, %f381, %f106;
	st.global.f32 	[%rd19+-16], %f106;
	ld.global.f32 	%f108, [%rd18+-12];
	div.rn.f32 	%f109, %f108, %f27;
	sub.f32 	%f110, %f109, %f12;
	fma.rn.f32 	%f111, %f110, 0f3BBB989D, 0f3F000000;
	cvt.sat.f32.f32 	%f112, %f111;
	fma.rm.f32 	%f113, %f112, %f98, %f97;
	add.f32 	%f114, %f113, 0fCB40007F;
	neg.f32 	%f115, %f114;
	fma.rn.f32 	%f116, %f110, 0f3FB8AA3B, %f115;
	fma.rn.f32 	%f117, %f110, 0f32A57060, %f116;
	mov.b32 	%r72, %f113;
	shl.b32 	%r73, %r72, 23;
	mov.b32 	%f118, %r73;
	ex2.approx.ftz.f32 	%f119, %f117;
	mul.f32 	%f120, %f119, %f118;
	add.f32 	%f121, %f107, %f120;
	st.global.f32 	[%rd19+-12], %f120;
	ld.global.f32 	%f122, [%rd18+-8];
	div.rn.f32 	%f123, %f122, %f27;
	sub.f32 	%f124, %f123, %f12;
	fma.rn.f32 	%f125, %f124, 0f3BBB989D, 0f3F000000;
	cvt.sat.f32.f32 	%f126, %f125;
	fma.rm.f32 	%f127, %f126, %f98, %f97;
	add.f32 	%f128, %f127, 0fCB40007F;
	neg.f32 	%f129, %f128;
	fma.rn.f32 	%f130, %f124, 0f3FB8AA3B, %f129;
	fma.rn.f32 	%f131, %f124, 0f32A57060, %f130;
	mov.b32 	%r74, %f127;
	shl.b32 	%r75, %r74, 23;
	mov.b32 	%f132, %r75;
	ex2.approx.ftz.f32 	%f133, %f131;
	mul.f32 	%f134, %f133, %f132;
	add.f32 	%f135, %f121, %f134;
	st.global.f32 	[%rd19+-8], %f134;
	ld.global.f32 	%f136, [%rd18+-4];
	div.rn.f32 	%f137, %f136, %f27;
	sub.f32 	%f138, %f137, %f12;
	fma.rn.f32 	%f139, %f138, 0f3BBB989D, 0f3F000000;
	cvt.sat.f32.f32 	%f140, %f139;
	fma.rm.f32 	%f141, %f140, %f98, %f97;
	add.f32 	%f142, %f141, 0fCB40007F;
	neg.f32 	%f143, %f142;
	fma.rn.f32 	%f144, %f138, 0f3FB8AA3B, %f143;
	fma.rn.f32 	%f145, %f138, 0f32A57060, %f144;
	mov.b32 	%r76, %f141;
	shl.b32 	%r77, %r76, 23;
	mov.b32 	%f146, %r77;
	ex2.approx.ftz.f32 	%f147, %f145;
	mul.f32 	%f148, %f147, %f146;
	add.f32 	%f149, %f135, %f148;
	st.global.f32 	[%rd19+-4], %f148;
	ld.global.f32 	%f150, [%rd18];
	div.rn.f32 	%f151, %f150, %f27;
	sub.f32 	%f152, %f151, %f12;
	fma.rn.f32 	%f153, %f152, 0f3BBB989D, 0f3F000000;
	cvt.sat.f32.f32 	%f154, %f153;
	fma.rm.f32 	%f155, %f154, %f98, %f97;
	add.f32 	%f156, %f155, 0fCB40007F;
	neg.f32 	%f157, %f156;
	fma.rn.f32 	%f158, %f152, 0f3FB8AA3B, %f157;
	fma.rn.f32 	%f159, %f152, 0f32A57060, %f158;
	mov.b32 	%r78, %f155;
	shl.b32 	%r79, %r78, 23;
	mov.b32 	%f160, %r79;
	ex2.approx.ftz.f32 	%f161, %f159;
	mul.f32 	%f162, %f161, %f160;
	add.f32 	%f163, %f149, %f162;
	st.global.f32 	[%rd19], %f162;
	ld.global.f32 	%f164, [%rd18+4];
	div.rn.f32 	%f165, %f164, %f27;
	sub.f32 	%f166, %f165, %f12;
	fma.rn.f32 	%f167, %f166, 0f3BBB989D, 0f3F000000;
	cvt.sat.f32.f32 	%f168, %f167;
	fma.rm.f32 	%f169, %f168, %f98, %f97;
	add.f32 	%f170, %f169, 0fCB40007F;
	neg.f32 	%f171, %f170;
	fma.rn.f32 	%f172, %f166, 0f3FB8AA3B, %f171;
	fma.rn.f32 	%f173, %f166, 0f32A57060, %f172;
	mov.b32 	%r80, %f169;
	shl.b32 	%r81, %r80, 23;
	mov.b32 	%f174, %r81;
	ex2.approx.ftz.f32 	%f175, %f173;
	mul.f32 	%f176, %f175, %f174;
	add.f32 	%f177, %f163, %f176;
	st.global.f32 	[%rd19+4], %f176;
	ld.global.f32 	%f178, [%rd18+8];
	div.rn.f32 	%f179, %f178, %f27;
	sub.f32 	%f180, %f179, %f12;
	fma.rn.f32 	%f181, %f180, 0f3BBB989D, 0f3F000000;
	cvt.sat.f32.f32 	%f182, %f181;
	fma.rm.f32 	%f183, %f182, %f98, %f97;
	add.f32 	%f184, %f183, 0fCB40007F;
	neg.f32 	%f185, %f184;
	fma.rn.f32 	%f186, %f180, 0f3FB8AA3B, %f185;
	fma.rn.f32 	%f187, %f180, 0f32A57060, %f186;
	mov.b32 	%r82, %f183;
	shl.b32 	%r83, %r82, 23;
	mov.b32 	%f188, %r83;
	ex2.approx.ftz.f32 	%f189, %f187;
	mul.f32 	%f190, %f189, %f188;
	add.f32 	%f191, %f177, %f190;
	st.global.f32 	[%rd19+8], %f190;
	ld.global.f32 	%f192, [%rd18+12];
	div.rn.f32 	%f193, %f192, %f27;
	sub.f32 	%f194, %f193, %f12;
	fma.rn.f32 	%f195, %f194, 0f3BBB989D, 0f3F000000;
	cvt.sat.f32.f32 	%f196, %f195;
	fma.rm.f32 	%f197, %f196, %f98, %f97;
	add.f32 	%f198, %f197, 0fCB40007F;
	neg.f32 	%f199, %f198;
	fma.rn.f32 	%f200, %f194, 0f3FB8AA3B, %f199;
	fma.rn.f32 	%f201, %f194, 0f32A57060, %f200;
	mov.b32 	%r84, %f197;
	shl.b32 	%r85, %r84, 23;
	mov.b32 	%f202, %r85;
	ex2.approx.ftz.f32 	%f203, %f201;
	mul.f32 	%f204, %f203, %f202;
	add.f32 	%f381, %f191, %f204;
	st.global.f32 	[%rd19+12], %f204;
	add.s32 	%r118, %r118, 8;
	add.s32 	%r117, %r117, 8;
	setp.eq.s32 	%p42, %r118, 0;
	@%p42 bra 	$L__BB2_18;
	bra.uni 	$L__BB2_17;
$L__BB2_18:
	setp.eq.s32 	%p43, %r20, 0;
	@%p43 bra 	$L__BB2_26;
	and.b32  	%r28, %r58, 3;
	setp.lt.u32 	%p44, %r20, 4;
	@%p44 bra 	$L__BB2_21;
	add.s32 	%r86, %r114, %r19;
	mul.wide.s32 	%rd20, %r86, 4;
	add.s64 	%rd21, %rd1, %rd20;
	ld.global.f32 	%f206, [%rd21];
	div.rn.f32 	%f207, %f206, %f27;
	sub.f32 	%f208, %f207, %f12;
	fma.rn.f32 	%f209, %f208, 0f3BBB989D, 0f3F000000;
	cvt.sat.f32.f32 	%f210, %f209;
	mov.f32 	%f211, 0f4B400001;
	mov.f32 	%f212, 0f437C0000;
	fma.rm.f32 	%f213, %f210, %f212, %f211;
	add.f32 	%f214, %f213, 0fCB40007F;
	neg.f32 	%f215, %f214;
	fma.rn.f32 	%f216, %f208, 0f3FB8AA3B, %f215;
	fma.rn.f32 	%f217, %f208, 0f32A57060, %f216;
	mov.b32 	%r87, %f213;
	shl.b32 	%r88, %r87, 23;
	mov.b32 	%f218, %r88;
	ex2.approx.ftz.f32 	%f219, %f217;
	mul.f32 	%f220, %f219, %f218;
	add.f32 	%f221, %f381, %f220;
	add.s64 	%rd22, %rd2, %rd20;
	st.global.f32 	[%rd22], %f220;
	ld.global.f32 	%f222, [%rd21+4];
	div.rn.f32 	%f223, %f222, %f27;
	sub.f32 	%f224, %f223, %f12;
	fma.rn.f32 	%f225, %f224, 0f3BBB989D, 0f3F000000;
	cvt.sat.f32.f32 	%f226, %f225;
	fma.rm.f32 	%f227, %f226, %f212, %f211;
	add.f32 	%f228, %f227, 0fCB40007F;
	neg.f32 	%f229, %f228;
	fma.rn.f32 	%f230, %f224, 0f3FB8AA3B, %f229;
	fma.rn.f32 	%f231, %f224, 0f32A57060, %f230;
	mov.b32 	%r89, %f227;
	shl.b32 	%r90, %r89, 23;
	mov.b32 	%f232, %r90;
	ex2.approx.ftz.f32 	%f233, %f231;
	mul.f32 	%f234, %f233, %f232;
	add.f32 	%f235, %f221, %f234;
	st.global.f32 	[%rd22+4], %f234;
	ld.global.f32 	%f236, [%rd21+8];
	div.rn.f32 	%f237, %f236, %f27;
	sub.f32 	%f238, %f237, %f12;
	fma.rn.f32 	%f239, %f238, 0f3BBB989D, 0f3F000000;
	cvt.sat.f32.f32 	%f240, %f239;
	fma.rm.f32 	%f241, %f240, %f212, %f211;
	add.f32 	%f242, %f241, 0fCB40007F;
	neg.f32 	%f243, %f242;
	fma.rn.f32 	%f244, %f238, 0f3FB8AA3B, %f243;
	fma.rn.f32 	%f245, %f238, 0f32A57060, %f244;
	mov.b32 	%r91, %f241;
	shl.b32 	%r92, %r91, 23;
	mov.b32 	%f246, %r92;
	ex2.approx.ftz.f32 	%f247, %f245;
	mul.f32 	%f248, %f247, %f246;
	add.f32 	%f249, %f235, %f248;
	st.global.f32 	[%rd22+8], %f248;
	ld.global.f32 	%f250, [%rd21+12];
	div.rn.f32 	%f251, %f250, %f27;
	sub.f32 	%f252, %f251, %f12;
	fma.rn.f32 	%f253, %f252, 0f3BBB989D, 0f3F000000;
	cvt.sat.f32.f32 	%f254, %f253;
	fma.rm.f32 	%f255, %f254, %f212, %f211;
	add.f32 	%f256, %f255, 0fCB40007F;
	neg.f32 	%f257, %f256;
	fma.rn.f32 	%f258, %f252, 0f3FB8AA3B, %f257;
	fma.rn.f32 	%f259, %f252, 0f32A57060, %f258;
	mov.b32 	%r93, %f255;
	shl.b32 	%r94, %r93, 23;
	mov.b32 	%f260, %r94;
	ex2.approx.ftz.f32 	%f261, %f259;
	mul.f32 	%f262, %f261, %f260;
	add.f32 	%f381, %f249, %f262;
	st.global.f32 	[%rd22+12], %f262;
	add.s32 	%r114, %r114, 4;
$L__BB2_21:
	setp.eq.s32 	%p45, %r28, 0;
	@%p45 bra 	$L__BB2_26;
	setp.eq.s32 	%p46, %r28, 1;
	@%p46 bra 	$L__BB2_24;
	add.s32 	%r95, %r114, %r19;
	mul.wide.s32 	%rd23, %r95, 4;
	add.s64 	%rd24, %rd1, %rd23;
	ld.global.f32 	%f264, [%rd24];
	div.rn.f32 	%f265, %f264, %f27;
	sub.f32 	%f266, %f265, %f12;
	fma.rn.f32 	%f267, %f266, 0f3BBB989D, 0f3F000000;
	cvt.sat.f32.f32 	%f268, %f267;
	mov.f32 	%f269, 0f4B400001;
	mov.f32 	%f270, 0f437C0000;
	fma.rm.f32 	%f271, %f268, %f270, %f269;
	add.f32 	%f272, %f271, 0fCB40007F;
	neg.f32 	%f273, %f272;
	fma.rn.f32 	%f274, %f266, 0f3FB8AA3B, %f273;
	fma.rn.f32 	%f275, %f266, 0f32A57060, %f274;
	mov.b32 	%r96, %f271;
	shl.b32 	%r97, %r96, 23;
	mov.b32 	%f276, %r97;
	ex2.approx.ftz.f32 	%f277, %f275;
	mul.f32 	%f278, %f277, %f276;
	add.f32 	%f279, %f381, %f278;
	add.s64 	%rd25, %rd2, %rd23;
	st.global.f32 	[%rd25], %f278;
	ld.global.f32 	%f280, [%rd24+4];
	div.rn.f32 	%f281, %f280, %f27;
	sub.f32 	%f282, %f281, %f12;
	fma.rn.f32 	%f283, %f282, 0f3BBB989D, 0f3F000000;
	cvt.sat.f32.f32 	%f284, %f283;
	fma.rm.f32 	%f285, %f284, %f270, %f269;
	add.f32 	%f286, %f285, 0fCB40007F;
	neg.f32 	%f287, %f286;
	fma.rn.f32 	%f288, %f282, 0f3FB8AA3B, %f287;
	fma.rn.f32 	%f289, %f282, 0f32A57060, %f288;
	mov.b32 	%r98, %f285;
	shl.b32 	%r99, %r98, 23;
	mov.b32 	%f290, %r99;
	ex2.approx.ftz.f32 	%f291, %f289;
	mul.f32 	%f292, %f291, %f290;
	add.f32 	%f381, %f279, %f292;
	st.global.f32 	[%rd25+4], %f292;
	add.s32 	%r114, %r114, 2;
$L__BB2_24:
	and.b32  	%r100, %r58, 1;
	setp.eq.b32 	%p47, %r100, 1;
	not.pred 	%p48, %p47;
	@%p48 bra 	$L__BB2_26;
	add.s32 	%r101, %r114, %r19;
	mul.wide.s32 	%rd26, %r101, 4;
	add.s64 	%rd27, %rd1, %rd26;
	ld.global.f32 	%f293, [%rd27];
	div.rn.f32 	%f294, %f293, %f27;
	sub.f32 	%f295, %f294, %f12;
	fma.rn.f32 	%f296, %f295, 0f3BBB989D, 0f3F000000;
	cvt.sat.f32.f32 	%f297, %f296;
	mov.f32 	%f298, 0f4B400001;
	mov.f32 	%f299, 0f437C0000;
	fma.rm.f32 	%f300, %f297, %f299, %f298;
	add.f32 	%f301, %f300, 0fCB40007F;
	neg.f32 	%f302, %f301;
	fma.rn.f32 	%f303, %f295, 0f3FB8AA3B, %f302;
	fma.rn.f32 	%f304, %f295, 0f32A57060, %f303;
	mov.b32 	%r102, %f300;
	shl.b32 	%r103, %r102, 23;
	mov.b32 	%f305, %r103;
	ex2.approx.ftz.f32 	%f306, %f304;
	mul.f32 	%f307, %f306, %f305;
	add.f32 	%f381, %f381, %f307;
	add.s64 	%rd28, %rd2, %rd26;
	st.global.f32 	[%rd28], %f307;
$L__BB2_26:
	setp.lt.s32 	%p49, %r58, 1;
	@%p49 bra 	$L__BB2_39;
	mul.lo.s32 	%r33, %r58, %r1;
	and.b32  	%r34, %r58, 15;
	setp.lt.u32 	%p50, %r58, 16;
	mov.b32 	%r121, 0;
	@%p50 bra 	$L__BB2_30;
	and.b32  	%r121, %r58, 2147483632;
	neg.s32 	%r120, %r121;
	add.s64 	%rd6, %rd2, 32;
	mov.u32 	%r119, %r33;
$L__BB2_29:
	.pragma "nounroll";
	mul.wide.s32 	%rd29, %r119, 4;
	add.s64 	%rd30, %rd6, %rd29;
	ld.global.f32 	%f308, [%rd30+-32];
	div.rn.f32 	%f309, %f308, %f381;
	st.global.f32 	[%rd30+-32], %f309;
	ld.global.f32 	%f310, [%rd30+-28];
	div.rn.f32 	%f311, %f310, %f381;
	st.global.f32 	[%rd30+-28], %f311;
	ld.global.f32 	%f312, [%rd30+-24];
	div.rn.f32 	%f313, %f312, %f381;
	st.global.f32 	[%rd30+-24], %f313;
	ld.global.f32 	%f314, [%rd30+-20];
	div.rn.f32 	%f315, %f314, %f381;
	st.global.f32 	[%rd30+-20], %f315;
	ld.global.f32 	%f316, [%rd30+-16];
	div.rn.f32 	%f317, %f316, %f381;
	st.global.f32 	[%rd30+-16], %f317;
	ld.global.f32 	%f318, [%rd30+-12];
	div.rn.f32 	%f319, %f318, %f381;
	st.global.f32 	[%rd30+-12], %f319;
	ld.global.f32 	%f320, [%rd30+-8];
	div.rn.f32 	%f321, %f320, %f381;
	st.global.f32 	[%rd30+-8], %f321;
	ld.global.f32 	%f322, [%rd30+-4];
	div.rn.f32 	%f323, %f322, %f381;
	st.global.f32 	[%rd30+-4], %f323;
	ld.global.f32 	%f324, [%rd30];
	div.rn.f32 	%f325, %f324, %f381;
	st.global.f32 	[%rd30], %f325;
	ld.global.f32 	%f326, [%rd30+4];
	div.rn.f32 	%f327, %f326, %f381;
	st.global.f32 	[%rd30+4], %f327;
	ld.global.f32 	%f328, [%rd30+8];
	div.rn.f32 	%f329, %f328, %f381;
	st.global.f32 	[%rd30+8], %f329;
	ld.global.f32 	%f330, [%rd30+12];
	div.rn.f32 	%f331, %f330, %f381;
	st.global.f32 	[%rd30+12], %f331;
	ld.global.f32 	%f332, [%rd30+16];
	div.rn.f32 	%f333, %f332, %f381;
	st.global.f32 	[%rd30+16], %f333;
	ld.global.f32 	%f334, [%rd30+20];
	div.rn.f32 	%f335, %f334, %f381;
	st.global.f32 	[%rd30+20], %f335;
	ld.global.f32 	%f336, [%rd30+24];
	div.rn.f32 	%f337, %f336, %f381;
	st.global.f32 	[%rd30+24], %f337;
	ld.global.f32 	%f338, [%rd30+28];
	div.rn.f32 	%f339, %f338, %f381;
	st.global.f32 	[%rd30+28], %f339;
	add.s32 	%r120, %r120, 16;
	add.s32 	%r119, %r119, 16;
	setp.ne.s32 	%p51, %r120, 0;
	@%p51 bra 	$L__BB2_29;
$L__BB2_30:
	setp.eq.s32 	%p52, %r34, 0;
	@%p52 bra 	$L__BB2_39;
	and.b32  	%r46, %r58, 7;
	setp.lt.u32 	%p53, %r34, 8;
	@%p53 bra 	$L__BB2_33;
	add.s32 	%r105, %r121, %r33;
	mul.wide.s32 	%rd31, %r105, 4;
	add.s64 	%rd32, %rd2, %rd31;
	ld.global.f32 	%f340, [%rd32];
	div.rn.f32 	%f341, %f340, %f381;
	st.global.f32 	[%rd32], %f341;
	ld.global.f32 	%f342, [%rd32+4];
	div.rn.f32 	%f343, %f342, %f381;
	st.global.f32 	[%rd32+4], %f343;
	ld.global.f32 	%f344, [%rd32+8];
	div.rn.f32 	%f345, %f344, %f381;
	st.global.f32 	[%rd32+8], %f345;
	ld.global.f32 	%f346, [%rd32+12];
	div.rn.f32 	%f347, %f346, %f381;
	st.global.f32 	[%rd32+12], %f347;
	ld.global.f32 	%f348, [%rd32+16];
	div.rn.f32 	%f349, %f348, %f381;
	st.global.f32 	[%rd32+16], %f349;
	ld.global.f32 	%f350, [%rd32+20];
	div.rn.f32 	%f351, %f350, %f381;
	st.global.f32 	[%rd32+20], %f351;
	ld.global.f32 	%f352, [%rd32+24];
	div.rn.f32 	%f353, %f352, %f381;
	st.global.f32 	[%rd32+24], %f353;
	ld.global.f32 	%f354, [%rd32+28];
	div.rn.f32 	%f355, %f354, %f381;
	st.global.f32 	[%rd32+28], %f355;
	add.s32 	%r121, %r121, 8;
$L__BB2_33:
	setp.eq.s32 	%p54, %r46, 0;
	@%p54 bra 	$L__BB2_39;
	and.b32  	%r49, %r58, 3;
	setp.lt.u32 	%p55, %r46, 4;
	@%p55 bra 	$L__BB2_36;
	add.s32 	%r106, %r121, %r33;
	mul.wide.s32 	%rd33, %r106, 4;
	add.s64 	%rd34, %rd2, %rd33;
	ld.global.f32 	%f356, [%rd34];
	div.rn.f32 	%f357, %f356, %f381;
	st.global.f32 	[%rd34], %f357;
	ld.global.f32 	%f358, [%rd34+4];
	div.rn.f32 	%f359, %f358, %f381;
	st.global.f32 	[%rd34+4], %f359;
	ld.global.f32 	%f360, [%rd34+8];
	div.rn.f32 	%f361, %f360, %f381;
	st.global.f32 	[%rd34+8], %f361;
	ld.global.f32 	%f362, [%rd34+12];
	div.rn.f32 	%f363, %f362, %f381;
	st.global.f32 	[%rd34+12], %f363;
	add.s32 	%r121, %r121, 4;
$L__BB2_36:
	setp.eq.s32 	%p56, %r49, 0;
	@%p56 bra 	$L__BB2_39;
	add.s32 	%r125, %r121, %r33;
	neg.s32 	%r124, %r49;
$L__BB2_38:
	.pragma "nounroll";
	mul.wide.s32 	%rd35, %r125, 4;
	add.s64 	%rd36, %rd2, %rd35;
	ld.global.f32 	%f364, [%rd36];
	div.rn.f32 	%f365, %f364, %f381;
	st.global.f32 	[%rd36], %f365;
	add.s32 	%r125, %r125, 1;
	add.s32 	%r124, %r124, 1;
	setp.ne.s32 	%p57, %r124, 0;
	@%p57 bra 	$L__BB2_38;
$L__BB2_39:
	ret;

}
	// .globl	log_softmax
.visible .entry log_softmax(
	.param .u64 .ptr .align 1 log_softmax_param_0,
	.param .u64 .ptr .align 1 log_softmax_param_1,
	.param .u32 log_softmax_param_2,
	.param .u32 log_softmax_param_3
)
{
	.reg .pred 	%p<61>;
	.reg .b32 	%r<130>;
	.reg .b32 	%f<372>;
	.reg .b64 	%rd<37>;

	ld.param.u64 	%rd7, [log_softmax_param_0];
	ld.param.u64 	%rd8, [log_softmax_param_1];
	ld.param.u32 	%r59, [log_softmax_param_2];
	ld.param.u32 	%r58, [log_softmax_param_3];
	cvta.to.global.u64 	%rd1, %rd7;
	cvta.to.global.u64 	%rd2, %rd8;
	mov.u32 	%r60, %ctaid.x;
	mov.u32 	%r61, %ctaid.y;
	mov.u32 	%r62, %nctaid.x;
	mad.lo.s32 	%r63, %r61, %r62, %r60;
	mov.u32 	%r64, %ntid.x;
	mov.u32 	%r65, %tid.x;
	mad.lo.s32 	%r1, %r63, %r64, %r65;
	setp.ge.s32 	%p1, %r1, %r59;
	@%p1 bra 	$L__BB3_39;
	setp.lt.s32 	%p2, %r58, 1;
	mov.f32 	%f362, 0fFF7FFFFF;
	@%p2 bra 	$L__BB3_14;
	mul.lo.s32 	%r2, %r58, %r1;
	and.b32  	%r3, %r58, 15;
	setp.lt.u32 	%p3, %r58, 16;
	mov.f32 	%f362, 0fFF7FFFFF;
	mov.b32 	%r111, 0;
	@%p3 bra 	$L__BB3_5;
	and.b32  	%r111, %r58, 2147483632;
	neg.s32 	%r117, %r111;
	add.s64 	%rd3, %rd1, 32;
	mov.f32 	%f362, 0fFF7FFFFF;
	mov.u32 	%r116, %r2;
$L__BB3_4:
	.pragma "nounroll";
	mul.wide.s32 	%rd9, %r116, 4;
	add.s64 	%rd10, %rd3, %rd9;
	ld.global.f32 	%f31, [%rd10+-32];
	setp.le.f32 	%p4, %f362, %f31;
	selp.f32 	%f32, %f31, %f362, %p4;
	ld.global.f32 	%f33, [%rd10+-28];
	setp.le.f32 	%p5, %f32, %f33;
	selp.f32 	%f34, %f33, %f32, %p5;
	ld.global.f32 	%f35, [%rd10+-24];
	setp.le.f32 	%p6, %f34, %f35;
	selp.f32 	%f36, %f35, %f34, %p6;
	ld.global.f32 	%f37, [%rd10+-20];
	setp.le.f32 	%p7, %f36, %f37;
	selp.f32 	%f38, %f37, %f36, %p7;
	ld.global.f32 	%f39, [%rd10+-16];
	setp.le.f32 	%p8, %f38, %f39;
	selp.f32 	%f40, %f39, %f38, %p8;
	ld.global.f32 	%f41, [%rd10+-12];
	setp.le.f32 	%p9, %f40, %f41;
	selp.f32 	%f42, %f41, %f40, %p9;
	ld.global.f32 	%f43, [%rd10+-8];
	setp.le.f32 	%p10, %f42, %f43;
	selp.f32 	%f44, %f43, %f42, %p10;
	ld.global.f32 	%f45, [%rd10+-4];
	setp.le.f32 	%p11, %f44, %f45;
	selp.f32 	%f46, %f45, %f44, %p11;
	ld.global.f32 	%f47, [%rd10];
	setp.le.f32 	%p12, %f46, %f47;
	selp.f32 	%f48, %f47, %f46, %p12;
	ld.global.f32 	%f49, [%rd10+4];
	setp.le.f32 	%p13, %f48, %f49;
	selp.f32 	%f50, %f49, %f48, %p13;
	ld.global.f32 	%f51, [%rd10+8];
	setp.le.f32 	%p14, %f50, %f51;
	selp.f32 	%f52, %f51, %f50, %p14;
	ld.global.f32 	%f53, [%rd10+12];
	setp.le.f32 	%p15, %f52, %f53;
	selp.f32 	%f54, %f53, %f52, %p15;
	ld.global.f32 	%f55, [%rd10+16];
	setp.le.f32 	%p16, %f54, %f55;
	selp.f32 	%f56, %f55, %f54, %p16;
	ld.global.f32 	%f57, [%rd10+20];
	setp.le.f32 	%p17, %f56, %f57;
	selp.f32 	%f58, %f57, %f56, %p17;
	ld.global.f32 	%f59, [%rd10+24];
	setp.le.f32 	%p18, %f58, %f59;
	selp.f32 	%f60, %f59, %f58, %p18;
	ld.global.f32 	%f61, [%rd10+28];
	setp.le.f32 	%p19, %f60, %f61;
	selp.f32 	%f362, %f61, %f60, %p19;
	add.s32 	%r117, %r117, 16;
	add.s32 	%r116, %r116, 16;
	setp.eq.s32 	%p20, %r117, 0;
	@%p20 bra 	$L__BB3_5;
	bra.uni 	$L__BB3_4;
$L__BB3_5:
	setp.eq.s32 	%p21, %r3, 0;
	@%p21 bra 	$L__BB3_14;
	and.b32  	%r7, %r58, 7;
	setp.lt.u32 	%p22, %r3, 8;
	@%p22 bra 	$L__BB3_8;
	add.s32 	%r67, %r111, %r2;
	mul.wide.s32 	%rd11, %r67, 4;
	add.s64 	%rd12, %rd1, %rd11;
	ld.global.f32 	%f63, [%rd12];
	setp.le.f32 	%p23, %f362, %f63;
	selp.f32 	%f64, %f63, %f362, %p23;
	ld.global.f32 	%f65, [%rd12+4];
	setp.le.f32 	%p24, %f64, %f65;
	selp.f32 	%f66, %f65, %f64, %p24;
	ld.global.f32 	%f67, [%rd12+8];
	setp.le.f32 	%p25, %f66, %f67;
	selp.f32 	%f68, %f67, %f66, %p25;
	ld.global.f32 	%f69, [%rd12+12];
	setp.le.f32 	%p26, %f68, %f69;
	selp.f32 	%f70, %f69, %f68, %p26;
	ld.global.f32 	%f71, [%rd12+16];
	setp.le.f32 	%p27, %f70, %f71;
	selp.f32 	%f72, %f71, %f70, %p27;
	ld.global.f32 	%f73, [%rd12+20];
	setp.le.f32 	%p28, %f72, %f73;
	selp.f32 	%f74, %f73, %f72, %p28;
	ld.global.f32 	%f75, [%rd12+24];
	setp.le.f32 	%p29, %f74, %f75;
	selp.f32 	%f76, %f75, %f74, %p29;
	ld.global.f32 	%f77, [%rd12+28];
	setp.le.f32 	%p30, %f76, %f77;
	selp.f32 	%f362, %f77, %f76, %p30;
	add.s32 	%r111, %r111, 8;
$L__BB3_8:
	setp.eq.s32 	%p31, %r7, 0;
	@%p31 bra 	$L__BB3_14;
	and.b32  	%r10, %r58, 3;
	setp.lt.u32 	%p32, %r7, 4;
	@%p32 bra 	$L__BB3_11;
	add.s32 	%r68, %r111, %r2;
	mul.wide.s32 	%rd13, %r68, 4;
	add.s64 	%rd14, %rd1, %rd13;
	ld.global.f32 	%f79, [%rd14];
	setp.le.f32 	%p33, %f362, %f79;
	selp.f32 	%f80, %f79, %f362, %p33;
	ld.global.f32 	%f81, [%rd14+4];
	setp.le.f32 	%p34, %f80, %f81;
	selp.f32 	%f82, %f81, %f80, %p34;
	ld.global.f32 	%f83, [%rd14+8];
	setp.le.f32 	%p35, %f82, %f83;
	selp.f32 	%f84, %f83, %f82, %p35;
	ld.global.f32 	%f85, [%rd14+12];
	setp.le.f32 	%p36, %f84, %f85;
	selp.f32 	%f362, %f85, %f84, %p36;
	add.s32 	%r111, %r111, 4;
$L__BB3_11:
	setp.eq.s32 	%p37, %r10, 0;
	@%p37 bra 	$L__BB3_14;
	add.s32 	%r115, %r111, %r2;
	neg.s32 	%r114, %r10;
$L__BB3_13:
	.pragma "nounroll";
	mul.wide.s32 	%rd15, %r115, 4;
	add.s64 	%rd16, %rd1, %rd15;
	ld.global.f32 	%f86, [%rd16];
	setp.le.f32 	%p38, %f362, %f86;
	selp.f32 	%f362, %f86, %f362, %p38;
	add.s32 	%r115, %r115, 1;
	add.s32 	%r114, %r114, 1;
	setp.ne.s32 	%p39, %r114, 0;
	@%p39 bra 	$L__BB3_13;
$L__BB3_14:
	setp.lt.s32 	%p40, %r58, 1;
	mov.f32 	%f370, 0f00000000;
	@%p40 bra 	$L__BB3_26;
	mul.lo.s32 	%r19, %r58, %r1;
	and.b32  	%r20, %r58, 7;
	setp.lt.u32 	%p41, %r58, 8;
	mov.f32 	%f370, 0f00000000;
	mov.b32 	%r118, 0;
	@%p41 bra 	$L__BB3_18;
	and.b32  	%r118, %r58, 2147483640;
	neg.s32 	%r122, %r118;
	add.s64 	%rd4, %rd1, 16;
	add.s64 	%rd5, %rd2, 16;
	mov.f32 	%f370, 0f00000000;
	mov.u32 	%r121, %r19;
$L__BB3_17:
	.pragma "nounroll";
	mul.wide.s32 	%rd17, %r121, 4;
	add.s64 	%rd18, %rd4, %rd17;
	add.s64 	%rd19, %rd5, %rd17;
	ld.global.f32 	%f91, [%rd18+-16];
	sub.f32 	%f92, %f91, %f362;
	fma.rn.f32 	%f93, %f92, 0f3BBB989D, 0f3F000000;
	cvt.sat.f32.f32 	%f94, %f93;
	mov.f32 	%f95, 0f4B400001;
	mov.f32 	%f96, 0f437C0000;
	fma.rm.f32 	%f97, %f94, %f96, %f95;
	add.f32 	%f98, %f97, 0fCB40007F;
	neg.f32 	%f99, %f98;
	fma.rn.f32 	%f100, %f92, 0f3FB8AA3B, %f99;
	fma.rn.f32 	%f101, %f92, 0f32A57060, %f100;
	mov.b32 	%r70, %f97;
	shl.b32 	%r71, %r70, 23;
	mov.b32 	%f102, %r71;
	ex2.approx.ftz.f32 	%f103, %f101;
	fma.rn.f32 	%f104, %f103, %f102, %f370;
	st.global.f32 	[%rd19+-16], %f92;
	ld.global.f32 	%f105, [%rd18+-12];
	sub.f32 	%f106, %f105, %f362;
	fma.rn.f32 	%f107, %f106, 0f3BBB989D, 0f3F000000;
	cvt.sat.f32.f32 	%f108, %f107;
	fma.rm.f32 	%f109, %f108, %f96, %f95;
	add.f32 	%f110, %f109, 0fCB40007F;
	neg.f32 	%f111, %f110;
	fma.rn.f32 	%f112, %f106, 0f3FB8AA3B, %f111;
	fma.rn.f32 	%f113, %f106, 0f32A57060, %f112;
	mov.b32 	%r72, %f109;
	shl.b32 	%r73, %r72, 23;
	mov.b32 	%f114, %r73;
	ex2.approx.ftz.f32 	%f115, %f113;
	fma.rn.f32 	%f116, %f115, %f114, %f104;
	st.global.f32 	[%rd19+-12], %f106;
	ld.global.f32 	%f117, [%rd18+-8];
	sub.f32 	%f118, %f117, %f362;
	fma.rn.f32 	%f119, %f118, 0f3BBB989D, 0f3F000000;
	cvt.sat.f32.f32 	%f120, %f119;
	fma.rm.f32 	%f121, %f120, %f96, %f95;
	add.f32 	%f122, %f121, 0fCB40007F;
	neg.f32 	%f123, %f122;
	fma.rn.f32 	%f124, %f118, 0f3FB8AA3B, %f123;
	fma.rn.f32 	%f125, %f118, 0f32A57060, %f124;
	mov.b32 	%r74, %f121;
	shl.b32 	%r75, %r74, 23;
	mov.b32 	%f126, %r75;
	ex2.approx.ftz.f32 	%f127, %f125;
	fma.rn.f32 	%f128, %f127, %f126, %f116;
	st.global.f32 	[%rd19+-8], %f118;
	ld.global.f32 	%f129, [%rd18+-4];
	sub.f32 	%f130, %f129, %f362;
	fma.rn.f32 	%f131, %f130, 0f3BBB989D, 0f3F000000;
	cvt.sat.f32.f32 	%f132, %f131;
	fma.rm.f32 	%f133, %f132, %f96, %f95;
	add.f32 	%f134, %f133, 0fCB40007F;
	neg.f32 	%f135, %f134;
	fma.rn.f32 	%f136, %f130, 0f3FB8AA3B, %f135;
	fma.rn.f32 	%f137, %f130, 0f32A57060, %f136;
	mov.b32 	%r76, %f133;
	shl.b32 	%r77, %r76, 23;
	mov.b32 	%f138, %r77;
	ex2.approx.ftz.f32 	%f139, %f137;
	fma.rn.f32 	%f140, %f139, %f138, %f128;
	st.global.f32 	[%rd19+-4], %f130;
	ld.global.f32 	%f141, [%rd18];
	sub.f32 	%f142, %f141, %f362;
	fma.rn.f32 	%f143, %f142, 0f3BBB989D, 0f3F000000;
	cvt.sat.f32.f32 	%f144, %f143;
	fma.rm.f32 	%f145, %f144, %f96, %f95;
	add.f32 	%f146, %f145, 0fCB40007F;
	neg.f32 	%f147, %f146;
	fma.rn.f32 	%f148, %f142, 0f3FB8AA3B, %f147;
	fma.rn.f32 	%f149, %f142, 0f32A57060, %f148;
	mov.b32 	%r78, %f145;
	shl.b32 	%r79, %r78, 23;
	mov.b32 	%f150, %r79;
	ex2.approx.ftz.f32 	%f151, %f149;
	fma.rn.f32 	%f152, %f151, %f150, %f140;
	st.global.f32 	[%rd19], %f142;
	ld.global.f32 	%f153, [%rd18+4];
	sub.f32 	%f154, %f153, %f362;
	fma.rn.f32 	%f155, %f154, 0f3BBB989D, 0f3F000000;
	cvt.sat.f32.f32 	%f156, %f155;
	fma.rm.f32 	%f157, %f156, %f96, %f95;
	add.f32 	%f158, %f157, 0fCB40007F;
	neg.f32 	%f159, %f158;
	fma.rn.f32 	%f160, %f154, 0f3FB8AA3B, %f159;
	fma.rn.f32 	%f161, %f154, 0f32A57060, %f160;
	mov.b32 	%r80, %f157;
	shl.b32 	%r81, %r80, 23;
	mov.b32 	%f162, %r81;
	ex2.approx.ftz.f32 	%f163, %f161;
	fma.rn.f32 	%f164, %f163, %f162, %f152;
	st.global.f32 	[%rd19+4], %f154;
	ld.global.f32 	%f165, [%rd18+8];
	sub.f32 	%f166, %f165, %f362;
	fma.rn.f32 	%f167, %f166, 0f3BBB989D, 0f3F000000;
	cvt.sat.f32.f32 	%f168, %f167;
	fma.rm.f32 	%f169, %f168, %f96, %f95;
	add.f32 	%f170, %f169, 0fCB40007F;
	neg.f32 	%f171, %f170;
	fma.rn.f32 	%f172, %f166, 0f3FB8AA3B, %f171;
	fma.rn.f32 	%f173, %f166, 0f32A57060, %f172;
	mov.b32 	%r82, %f169;
	shl.b32 	%r83, %r82, 23;
	mov.b32 	%f174, %r83;
	ex2.approx.ftz.f32 	%f175, %f173;
	fma.rn.f32 	%f176, %f175, %f174, %f164;
	st.global.f32 	[%rd19+8], %f166;
	ld.global.f32 	%f177, [%rd18+12];
	sub.f32 	%f178, %f177, %f362;
	fma.rn.f32 	%f179, %f178, 0f3BBB989D, 0f3F000000;
	cvt.sat.f32.f32 	%f180, %f179;
	fma.rm.f32 	%f181, %f180, %f96, %f95;
	add.f32 	%f182, %f181, 0fCB40007F;
	neg.f32 	%f183, %f182;
	fma.rn.f32 	%f184, %f178, 0f3FB8AA3B, %f183;
	fma.rn.f32 	%f185, %f178, 0f32A57060, %f184;
	mov.b32 	%r84, %f181;
	shl.b32 	%r85, %r84, 23;
	mov.b32 	%f186, %r85;
	ex2.approx.ftz.f32 	%f187, %f185;
	fma.rn.f32 	%f370, %f187, %f186, %f176;
	st.global.f32 	[%rd19+12], %f178;
	add.s32 	%r122, %r122, 8;
	add.s32 	%r121, %r121, 8;
	setp.eq.s32 	%p42, %r122, 0;
	@%p42 bra 	$L__BB3_18;
	bra.uni 	$L__BB3_17;
$L__BB3_18:
	setp.eq.s32 	%p43, %r20, 0;
	@%p43 bra 	$L__BB3_26;
	and.b32  	%r28, %r58, 3;
	setp.lt.u32 	%p44, %r20, 4;
	@%p44 bra 	$L__BB3_21;
	add.s32 	%r86, %r118, %r19;
	mul.wide.s32 	%rd20, %r86, 4;
	add.s64 	%rd21, %rd1, %rd20;
	ld.global.f32 	%f189, [%rd21];
	sub.f32 	%f190, %f189, %f362;
	fma.rn.f32 	%f191, %f190, 0f3BBB989D, 0f3F000000;
	cvt.sat.f32.f32 	%f192, %f191;
	mov.f32 	%f193, 0f4B400001;
	mov.f32 	%f194, 0f437C0000;
	fma.rm.f32 	%f195, %f192, %f194, %f193;
	add.f32 	%f196, %f195, 0fCB40007F;
	neg.f32 	%f197, %f196;
	fma.rn.f32 	%f198, %f190, 0f3FB8AA3B, %f197;
	fma.rn.f32 	%f199, %f190, 0f32A57060, %f198;
	mov.b32 	%r87, %f195;
	shl.b32 	%r88, %r87, 23;
	mov.b32 	%f200, %r88;
	ex2.approx.ftz.f32 	%f201, %f199;
	fma.rn.f32 	%f202, %f201, %f200, %f370;
	add.s64 	%rd22, %rd2, %rd20;
	st.global.f32 	[%rd22], %f190;
	ld.global.f32 	%f203, [%rd21+4];
	sub.f32 	%f204, %f203, %f362;
	fma.rn.f32 	%f205, %f204, 0f3BBB989D, 0f3F000000;
	cvt.sat.f32.f32 	%f206, %f205;
	fma.rm.f32 	%f207, %f206, %f194, %f193;
	add.f32 	%f208, %f207, 0fCB40007F;
	neg.f32 	%f209, %f208;
	fma.rn.f32 	%f210, %f204, 0f3FB8AA3B, %f209;
	fma.rn.f32 	%f211, %f204, 0f32A57060, %f210;
	mov.b32 	%r89, %f207;
	shl.b32 	%r90, %r89, 23;
	mov.b32 	%f212, %r90;
	ex2.approx.ftz.f32 	%f213, %f211;
	fma.rn.f32 	%f214, %f213, %f212, %f202;
	st.global.f32 	[%rd22+4], %f204;
	ld.global.f32 	%f215, [%rd21+8];
	sub.f32 	%f216, %f215, %f362;
	fma.rn.f32 	%f217, %f216, 0f3BBB989D, 0f3F000000;
	cvt.sat.f32.f32 	%f218, %f217;
	fma.rm.f32 	%f219, %f218, %f194, %f193;
	add.f32 	%f220, %f219, 0fCB40007F;
	neg.f32 	%f221, %f220;
	fma.rn.f32 	%f222, %f216, 0f3FB8AA3B, %f221;
	fma.rn.f32 	%f223, %f216, 0f32A57060, %f222;
	mov.b32 	%r91, %f219;
	shl.b32 	%r92, %r91, 23;
	mov.b32 	%f224, %r92;
	ex2.approx.ftz.f32 	%f225, %f223;
	fma.rn.f32 	%f226, %f225, %f224, %f214;
	st.global.f32 	[%rd22+8], %f216;
	ld.global.f32 	%f227, [%rd21+12];
	sub.f32 	%f228, %f227, %f362;
	fma.rn.f32 	%f229, %f228, 0f3BBB989D, 0f3F000000;
	cvt.sat.f32.f32 	%f230, %f229;
	fma.rm.f32 	%f231, %f230, %f194, %f193;
	add.f32 	%f232, %f231, 0fCB40007F;
	neg.f32 	%f233, %f232;
	fma.rn.f32 	%f234, %f228, 0f3FB8AA3B, %f233;
	fma.rn.f32 	%f235, %f228, 0f32A57060, %f234;
	mov.b32 	%r93, %f231;
	shl.b32 	%r94, %r93, 23;
	mov.b32 	%f236, %r94;
	ex2.approx.ftz.f32 	%f237, %f235;
	fma.rn.f32 	%f370, %f237, %f236, %f226;
	st.global.f32 	[%rd22+12], %f228;
	add.s32 	%r118, %r118, 4;
$L__BB3_21:
	setp.eq.s32 	%p45, %r28, 0;
	@%p45 bra 	$L__BB3_26;
	setp.eq.s32 	%p46, %r28, 1;
	@%p46 bra 	$L__BB3_24;
	add.s32 	%r95, %r118, %r19;
	mul.wide.s32 	%rd23, %r95, 4;
	add.s64 	%rd24, %rd1, %rd23;
	ld.global.f32 	%f239, [%rd24];
	sub.f32 	%f240, %f239, %f362;
	fma.rn.f32 	%f241, %f240, 0f3BBB989D, 0f3F000000;
	cvt.sat.f32.f32 	%f242, %f241;
	mov.f32 	%f243, 0f4B400001;
	mov.f32 	%f244, 0f437C0000;
	fma.rm.f32 	%f245, %f242, %f244, %f243;
	add.f32 	%f246, %f245, 0fCB40007F;
	neg.f32 	%f247, %f246;
	fma.rn.f32 	%f248, %f240, 0f3FB8AA3B, %f247;
	fma.rn.f32 	%f249, %f240, 0f32A57060, %f248;
	mov.b32 	%r96, %f245;
	shl.b32 	%r97, %r96, 23;
	mov.b32 	%f250, %r97;
	ex2.approx.ftz.f32 	%f251, %f249;
	fma.rn.f32 	%f252, %f251, %f250, %f370;
	add.s64 	%rd25, %rd2, %rd23;
	st.global.f32 	[%rd25], %f240;
	ld.global.f32 	%f253, [%rd24+4];
	sub.f32 	%f254, %f253, %f362;
	fma.rn.f32 	%f255, %f254, 0f3BBB989D, 0f3F000000;
	cvt.sat.f32.f32 	%f256, %f255;
	fma.rm.f32 	%f257, %f256, %f244, %f243;
	add.f32 	%f258, %f257, 0fCB40007F;
	neg.f32 	%f259, %f258;
	fma.rn.f32 	%f260, %f254, 0f3FB8AA3B, %f259;
	fma.rn.f32 	%f261, %f254, 0f32A57060, %f260;
	mov.b32 	%r98, %f257;
	shl.b32 	%r99, %r98, 23;
	mov.b32 	%f262, %r99;
	ex2.approx.ftz.f32 	%f263, %f261;
	fma.rn.f32 	%f370, %f263, %f262, %f252;
	st.global.f32 	[%rd25+4], %f254;
	add.s32 	%r118, %r118, 2;
$L__BB3_24:
	and.b32  	%r100, %r58, 1;
	setp.eq.b32 	%p47, %r100, 1;
	not.pred 	%p48, %p47;
	@%p48 bra 	$L__BB3_26;
	add.s32 	%r101, %r118, %r19;
	mul.wide.s32 	%rd26, %r101, 4;
	add.s64 	%rd27, %rd1, %rd26;
	ld.global.f32 	%f264, [%rd27];
	sub.f32 	%f265, %f264, %f362;
	fma.rn.f32 	%f266, %f265, 0f3BBB989D, 0f3F000000;
	cvt.sat.f32.f32 	%f267, %f266;
	mov.f32 	%f268, 0f4B400001;
	mov.f32 	%f269, 0f437C0000;
	fma.rm.f32 	%f270, %f267, %f269, %f268;
	add.f32 	%f271, %f270, 0fCB40007F;
	neg.f32 	%f272, %f271;
	fma.rn.f32 	%f273, %f265, 0f3FB8AA3B, %f272;
	fma.rn.f32 	%f274, %f265, 0f32A57060, %f273;
	mov.b32 	%r102, %f270;
	shl.b32 	%r103, %r102, 23;
	mov.b32 	%f275, %r103;
	ex2.approx.ftz.f32 	%f276, %f274;
	fma.rn.f32 	%f370, %f276, %f275, %f370;
	add.s64 	%rd28, %rd2, %rd26;
	st.global.f32 	[%rd28], %f265;
$L__BB3_26:
	setp.lt.s32 	%p49, %r58, 1;
	@%p49 bra 	$L__BB3_39;
	mul.lo.s32 	%r33, %r58, %r1;
	setp.lt.f32 	%p50, %f370, 0f00800000;
	mul.f32 	%f277, %f370, 0f4B000000;
	selp.f32 	%f278, %f277, %f370, %p50;
	selp.f32 	%f279, 0fC1B80000, 0f00000000, %p50;
	mov.b32 	%r105, %f278;
	add.s32 	%r106, %r105, -1059760811;
	and.b32  	%r107, %r106, -8388608;
	sub.s32 	%r108, %r105, %r107;
	mov.b32 	%f280, %r108;
	cvt.rn.f32.s32 	%f281, %r107;
	fma.rn.f32 	%f282, %f281, 0f34000000, %f279;
	add.f32 	%f283, %f280, 0fBF800000;
	fma.rn.f32 	%f284, %f283, 0fBE055027, 0f3E1039F6;
	fma.rn.f32 	%f285, %f284, %f283, 0fBDF8CDCC;
	fma.rn.f32 	%f286, %f285, %f283, 0f3E0F2955;
	fma.rn.f32 	%f287, %f286, %f283, 0fBE2AD8B9;
	fma.rn.f32 	%f288, %f287, %f283, 0f3E4CED0B;
	fma.rn.f32 	%f289, %f288, %f283, 0fBE7FFF22;
	fma.rn.f32 	%f290, %f289, %f283, 0f3EAAAA78;
	fma.rn.f32 	%f291, %f290, %f283, 0fBF000000;
	mul.f32 	%f292, %f283, %f291;
	fma.rn.f32 	%f293, %f292, %f283, %f283;
	fma.rn.f32 	%f294, %f282, 0f3F317218, %f293;
	setp.gt.u32 	%p51, %r105, 2139095039;
	fma.rn.f32 	%f295, %f278, 0f7F800000, 0f7F800000;
	selp.f32 	%f296, %f295, %f294, %p51;
	setp.eq.f32 	%p52, %f278, 0f00000000;
	selp.f32 	%f24, 0fFF800000, %f296, %p52;
	and.b32  	%r34, %r58, 15;
	setp.lt.u32 	%p53, %r58, 16;
	mov.b32 	%r125, 0;
	@%p53 bra 	$L__BB3_30;
	and.b32  	%r125, %r58, 2147483632;
	neg.s32 	%r124, %r125;
	add.s64 	%rd6, %rd2, 32;
	mov.u32 	%r123, %r33;
$L__BB3_29:
	.pragma "nounroll";
	mul.wide.s32 	%rd29, %r123, 4;
	add.s64 	%rd30, %rd6, %rd29;
	ld.global.f32 	%f297, [%rd30+-32];
	sub.f32 	%f298, %f297, %f24;
	st.global.f32 	[%rd30+-32], %f298;
	ld.global.f32 	%f299, [%rd30+-28];
	sub.f32 	%f300, %f299, %f24;
	st.global.f32 	[%rd30+-28], %f300;
	ld.global.f32 	%f301, [%rd30+-24];
	sub.f32 	%f302, %f301, %f24;
	st.global.f32 	[%rd30+-24], %f302;
	ld.global.f32 	%f303, [%rd30+-20];
	sub.f32 	%f304, %f303, %f24;
	st.global.f32 	[%rd30+-20], %f304;
	ld.global.f32 	%f305, [%rd30+-16];
	sub.f32 	%f306, %f305, %f24;
	st.global.f32 	[%rd30+-16], %f306;
	ld.global.f32 	%f307, [%rd30+-12];
	sub.f32 	%f308, %f307, %f24;
	st.global.f32 	[%rd30+-12], %f308;
	ld.global.f32 	%f309, [%rd30+-8];
	sub.f32 	%f310, %f309, %f24;
	st.global.f32 	[%rd30+-8], %f310;
	ld.global.f32 	%f311, [%rd30+-4];
	sub.f32 	%f312, %f311, %f24;
	st.global.f32 	[%rd30+-4], %f312;
	ld.global.f32 	%f313, [%rd30];
	sub.f32 	%f314, %f313, %f24;
	st.global.f32 	[%rd30], %f314;
	ld.global.f32 	%f315, [%rd30+4];
	sub.f32 	%f316, %f315, %f24;
	st.global.f32 	[%rd30+4], %f316;
	ld.global.f32 	%f317, [%rd30+8];
	sub.f32 	%f318, %f317, %f24;
	st.global.f32 	[%rd30+8], %f318;
	ld.global.f32 	%f319, [%rd30+12];
	sub.f32 	%f320, %f319, %f24;
	st.global.f32 	[%rd30+12], %f320;
	ld.global.f32 	%f321, [%rd30+16];
	sub.f32 	%f322, %f321, %f24;
	st.global.f32 	[%rd30+16], %f322;
	ld.global.f32 	%f323, [%rd30+20];
	sub.f32 	%f324, %f323, %f24;
	st.global.f32 	[%rd30+20], %f324;
	ld.global.f32 	%f325, [%rd30+24];
	sub.f32 	%f326, %f325, %f24;
	st.global.f32 	[%rd30+24], %f326;
	ld.global.f32 	%f327, [%rd30+28];
	sub.f32 	%f328, %f327, %f24;
	st.global.f32 	[%rd30+28], %f328;
	add.s32 	%r124, %r124, 16;
	add.s32 	%r123, %r123, 16;
	setp.ne.s32 	%p54, %r124, 0;
	@%p54 bra 	$L__BB3_29;
$L__BB3_30:
	setp.eq.s32 	%p55, %r34, 0;
	@%p55 bra 	$L__BB3_39;
	and.b32  	%r46, %r58, 7;
	setp.lt.u32 	%p56, %r34, 8;
	@%p56 bra 	$L__BB3_33;
	add.s32 	%r109, %r125, %r33;
	mul.wide.s32 	%rd31, %r109, 4;
	add.s64 	%rd32, %rd2, %rd31;
	ld.global.f32 	%f329, [%rd32];
	sub.f32 	%f330, %f329, %f24;
	st.global.f32 	[%rd32], %f330;
	ld.global.f32 	%f331, [%rd32+4];
	sub.f32 	%f332, %f331, %f24;
	st.global.f32 	[%rd32+4], %f332;
	ld.global.f32 	%f333, [%rd32+8];
	sub.f32 	%f334, %f333, %f24;
	st.global.f32 	[%rd32+8], %f334;
	ld.global.f32 	%f335, [%rd32+12];
	sub.f32 	%f336, %f335, %f24;
	st.global.f32 	[%rd32+12], %f336;
	ld.global.f32 	%f337, [%rd32+16];
	sub.f32 	%f338, %f337, %f24;
	st.global.f32 	[%rd32+16], %f338;
	ld.global.f32 	%f339, [%rd32+20];
	sub.f32 	%f340, %f339, %f24;
	st.global.f32 	[%rd32+20], %f340;
	ld.global.f32 	%f341, [%rd32+24];
	sub.f32 	%f342, %f341, %f24;
	st.global.f32 	[%rd32+24], %f342;
	ld.global.f32 	%f343, [%rd32+28];
	sub.f32 	%f344, %f343, %f24;
	st.global.f32 	[%rd32+28], %f344;
	add.s32 	%r125, %r125, 8;
$L__BB3_33:
	setp.eq.s32 	%p57, %r46, 0;
	@%p57 bra 	$L__BB3_39;
	and.b32  	%r49, %r58, 3;
	setp.lt.u32 	%p58, %r46, 4;
	@%p58 bra 	$L__BB3_36;
	add.s32 	%r110, %r125, %r33;
	mul.wide.s32 	%rd33, %r110, 4;
	add.s64 	%rd34, %rd2, %rd33;
	ld.global.f32 	%f345, [%rd34];
	sub.f32 	%f346, %f345, %f24;
	st.global.f32 	[%rd34], %f346;
	ld.global.f32 	%f347, [%rd34+4];
	sub.f32 	%f348, %f347, %f24;
	st.global.f32 	[%rd34+4], %f348;
	ld.global.f32 	%f349, [%rd34+8];
	sub.f32 	%f350, %f349, %f24;
	st.global.f32 	[%rd34+8], %f350;
	ld.global.f32 	%f351, [%rd34+12];
	sub.f32 	%f352, %f351, %f24;
	st.global.f32 	[%rd34+12], %f352;
	add.s32 	%r125, %r125, 4;
$L__BB3_36:
	setp.eq.s32 	%p59, %r49, 0;
	@%p59 bra 	$L__BB3_39;
	add.s32 	%r129, %r125, %r33;
	neg.s32 	%r128, %r49;
$L__BB3_38:
	.pragma "nounroll";
	mul.wide.s32 	%rd35, %r129, 4;
	add.s64 	%rd36, %rd2, %rd35;
	ld.global.f32 	%f353, [%rd36];
	sub.f32 	%f354, %f353, %f24;
	st.global.f32 	[%rd36], %f354;
	add.s32 	%r129, %r129, 1;
	add.s32 	%r128, %r128, 1;
	setp.ne.s32 	%p60, %r128, 0;
	@%p60 bra 	$L__BB3_38;
$L__BB3_39:
	ret;

}
	// .globl	softmax_back
.visible .entry softmax_back(
	.param .u64 .ptr .align 1 softmax_back_param_0,
	.param .u64 .ptr .align 1 softmax_back_param_1,
	.param .u64 .ptr .align 1 softmax_back_param_2,
	.param .u32 softmax_back_param_3,
	.param .u32 softmax_back_param_4
)
{
	.reg .pred 	%p<20>;
	.reg .b32 	%r<72>;
	.reg .b32 	%f<228>;
	.reg .b64 	%rd<40>;

	ld.param.u64 	%rd9, [softmax_back_param_0];
	ld.param.u64 	%rd10, [softmax_back_param_1];
	ld.param.u64 	%rd11, [softmax_back_param_2];
	ld.param.u32 	%r45, [softmax_back_param_3];
	ld.param.u32 	%r44, [softmax_back_param_4];
	cvta.to.global.u64 	%rd1, %rd11;
	cvta.to.global.u64 	%rd2, %rd9;
	cvta.to.global.u64 	%rd3, %rd10;
	mov.u32 	%r46, %ctaid.x;
	mov.u32 	%r47, %ctaid.y;
	mov.u32 	%r48, %nctaid.x;
	mad.lo.s32 	%r49, %r47, %r48, %r46;
	mov.u32 	%r50, %ntid.x;
	mov.u32 	%r51, %tid.x;
	mad.lo.s32 	%r1, %r49, %r50, %r51;
	setp.ge.s32 	%p1, %r1, %r45;
	@%p1 bra 	$L__BB4_27;
	setp.lt.s32 	%p2, %r44, 1;
	mov.f32 	%f226, 0f00000000;
	@%p2 bra 	$L__BB4_14;
	mul.lo.s32 	%r2, %r44, %r1;
	and.b32  	%r3, %r44, 15;
	setp.lt.u32 	%p3, %r44, 16;
	mov.f32 	%f226, 0f00000000;
	mov.b32 	%r58, 0;
	@%p3 bra 	$L__BB4_5;
	and.b32  	%r58, %r44, 2147483632;
	neg.s32 	%r64, %r58;
	add.s64 	%rd4, %rd2, 32;
	add.s64 	%rd5, %rd3, 32;
	mov.f32 	%f226, 0f00000000;
	mov.u32 	%r63, %r2;
$L__BB4_4:
	.pragma "nounroll";
	mul.wide.s32 	%rd12, %r63, 4;
	add.s64 	%rd13, %rd4, %rd12;
	add.s64 	%rd14, %rd5, %rd12;
	ld.global.f32 	%f18, [%rd13+-32];
	ld.global.f32 	%f19, [%rd14+-32];
	fma.rn.f32 	%f20, %f18, %f19, %f226;
	ld.global.f32 	%f21, [%rd13+-28];
	ld.global.f32 	%f22, [%rd14+-28];
	fma.rn.f32 	%f23, %f21, %f22, %f20;
	ld.global.f32 	%f24, [%rd13+-24];
	ld.global.f32 	%f25, [%rd14+-24];
	fma.rn.f32 	%f26, %f24, %f25, %f23;
	ld.global.f32 	%f27, [%rd13+-20];
	ld.global.f32 	%f28, [%rd14+-20];
	fma.rn.f32 	%f29, %f27, %f28, %f26;
	ld.global.f32 	%f30, [%rd13+-16];
	ld.global.f32 	%f31, [%rd14+-16];
	fma.rn.f32 	%f32, %f30, %f31, %f29;
	ld.global.f32 	%f33, [%rd13+-12];
	ld.global.f32 	%f34, [%rd14+-12];
	fma.rn.f32 	%f35, %f33, %f34, %f32;
	ld.global.f32 	%f36, [%rd13+-8];
	ld.global.f32 	%f37, [%rd14+-8];
	fma.rn.f32 	%f38, %f36, %f37, %f35;
	ld.global.f32 	%f39, [%rd13+-4];
	ld.global.f32 	%f40, [%rd14+-4];
	fma.rn.f32 	%f41, %f39, %f40, %f38;
	ld.global.f32 	%f42, [%rd13];
	ld.global.f32 	%f43, [%rd14];
	fma.rn.f32 	%f44, %f42, %f43, %f41;
	ld.global.f32 	%f45, [%rd13+4];
	ld.global.f32 	%f46, [%rd14+4];
	fma.rn.f32 	%f47, %f45, %f46, %f44;
	ld.global.f32 	%f48, [%rd13+8];
	ld.global.f32 	%f49, [%rd14+8];
	fma.rn.f32 	%f50, %f48, %f49, %f47;
	ld.global.f32 	%f51, [%rd13+12];
	ld.global.f32 	%f52, [%rd14+12];
	fma.rn.f32 	%f53, %f51, %f52, %f50;
	ld.global.f32 	%f54, [%rd13+16];
	ld.global.f32 	%f55, [%rd14+16];
	fma.rn.f32 	%f56, %f54, %f55, %f53;
	ld.global.f32 	%f57, [%rd13+20];
	ld.global.f32 	%f58, [%rd14+20];
	fma.rn.f32 	%f59, %f57, %f58, %f56;
	ld.global.f32 	%f60, [%rd13+24];
	ld.global.f32 	%f61, [%rd14+24];
	fma.rn.f32 	%f62, %f60, %f61, %f59;
	ld.global.f32 	%f63, [%rd13+28];
	ld.global.f32 	%f64, [%rd14+28];
	fma.rn.f32 	%f226, %f63, %f64, %f62;
	add.s32 	%r64, %r64, 16;
	add.s32 	%r63, %r63, 16;
	setp.eq.s32 	%p4, %r64, 0;
	@%p4 bra 	$L__BB4_5;
	bra.uni 	$L__BB4_4;
$L__BB4_5:
	setp.eq.s32 	%p5, %r3, 0;
	@%p5 bra 	$L__BB4_14;
	and.b32  	%r7, %r44, 7;
	setp.lt.u32 	%p6, %r3, 8;
	@%p6 bra 	$L__BB4_8;
	add.s32 	%r53, %r58, %r2;
	mul.wide.s32 	%rd15, %r53, 4;
	add.s64 	%rd16, %rd2, %rd15;
	ld.global.f32 	%f66, [%rd16];
	add.s64 	%rd17, %rd3, %rd15;
	ld.global.f32 	%f67, [%rd17];
	fma.rn.f32 	%f68, %f66, %f67, %f226;
	ld.global.f32 	%f69, [%rd16+4];
	ld.global.f32 	%f70, [%rd17+4];
	fma.rn.f32 	%f71, %f69, %f70, %f68;
	ld.global.f32 	%f72, [%rd16+8];
	ld.global.f32 	%f73, [%rd17+8];
	fma.rn.f32 	%f74, %f72, %f73, %f71;
	ld.global.f32 	%f75, [%rd16+12];
	ld.global.f32 	%f76, [%rd17+12];
	fma.rn.f32 	%f77, %f75, %f76, %f74;
	ld.global.f32 	%f78, [%rd16+16];
	ld.global.f32 	%f79, [%rd17+16];
	fma.rn.f32 	%f80, %f78, %f79, %f77;
	ld.global.f32 	%f81, [%rd16+20];
	ld.global.f32 	%f82, [%rd17+20];
	fma.rn.f32 	%f83, %f81, %f82, %f80;
	ld.global.f32 	%f84, [%rd16+24];
	ld.global.f32 	%f85, [%rd17+24];
	fma.rn.f32 	%f86, %f84, %f85, %f83;
	ld.global.f32 	%f87, [%rd16+28];
	ld.global.f32 	%f88, [%rd17+28];
	fma.rn.f32 	%f226, %f87, %f88, %f86;
	add.s32 	%r58, %r58, 8;
$L__BB4_8:
	setp.eq.s32 	%p7, %r7, 0;
	@%p7 bra 	$L__BB4_14;
	and.b32  	%r10, %r44, 3;
	setp.lt.u32 	%p8, %r7, 4;
	@%p8 bra 	$L__BB4_11;
	add.s32 	%r54, %r58, %r2;
	mul.wide.s32 	%rd18, %r54, 4;
	add.s64 	%rd19, %rd2, %rd18;
	ld.global.f32 	%f90, [%rd19];
	add.s64 	%rd20, %rd3, %rd18;
	ld.global.f32 	%f91, [%rd20];
	fma.rn.f32 	%f92, %f90, %f91, %f226;
	ld.global.f32 	%f93, [%rd19+4];
	ld.global.f32 	%f94, [%rd20+4];
	fma.rn.f32 	%f95, %f93, %f94, %f92;
	ld.global.f32 	%f96, [%rd19+8];
	ld.global.f32 	%f97, [%rd20+8];
	fma.rn.f32 	%f98, %f96, %f97, %f95;
	ld.global.f32 	%f99, [%rd19+12];
	ld.global.f32 	%f100, [%rd20+12];
	fma.rn.f32 	%f226, %f99, %f100, %f98;
	add.s32 	%r58, %r58, 4;
$L__BB4_11:
	setp.eq.s32 	%p9, %r10, 0;
	@%p9 bra 	$L__BB4_14;
	add.s32 	%r62, %r58, %r2;
	neg.s32 	%r61, %r10;
$L__BB4_13:
	.pragma "nounroll";
	mul.wide.s32 	%rd21, %r62, 4;
	add.s64 	%rd22, %rd3, %rd21;
	add.s64 	%rd23, %rd2, %rd21;
	ld.global.f32 	%f101, [%rd23];
	ld.global.f32 	%f102, [%rd22];
	fma.rn.f32 	%f226, %f101, %f102, %f226;
	add.s32 	%r62, %r62, 1;
	add.s32 	%r61, %r61, 1;
	setp.ne.s32 	%p10, %r61, 0;
	@%p10 bra 	$L__BB4_13;
$L__BB4_14:
	setp.lt.s32 	%p11, %r44, 1;
	@%p11 bra 	$L__BB4_27;
	mul.lo.s32 	%r19, %r44, %r1;
	and.b32  	%r20, %r44, 15;
	setp.lt.u32 	%p12, %r44, 16;
	mov.b32 	%r67, 0;
	@%p12 bra 	$L__BB4_18;
	and.b32  	%r67, %r44, 2147483632;
	neg.s32 	%r66, %r67;
	add.s64 	%rd6, %rd3, 32;
	add.s64 	%rd7, %rd2, 32;
	add.s64 	%rd8, %rd1, 32;
	mov.u32 	%r65, %r19;
$L__BB4_17:
	.pragma "nounroll";
	mul.wide.s32 	%rd24, %r65, 4;
	add.s64 	%rd25, %rd6, %rd24;
	add.s64 	%rd26, %rd7, %rd24;
	add.s64 	%rd27, %rd8, %rd24;
	ld.global.f32 	%f103, [%rd25+-32];
	sub.f32 	%f104, %f103, %f226;
	ld.global.f32 	%f105, [%rd26+-32];
	mul.f32 	%f106, %f104, %f105;
	st.global.f32 	[%rd27+-32], %f106;
	ld.global.f32 	%f107, [%rd25+-28];
	sub.f32 	%f108, %f107, %f226;
	ld.global.f32 	%f109, [%rd26+-28];
	mul.f32 	%f110, %f108, %f109;
	st.global.f32 	[%rd27+-28], %f110;
	ld.global.f32 	%f111, [%rd25+-24];
	sub.f32 	%f112, %f111, %f226;
	ld.global.f32 	%f113, [%rd26+-24];
	mul.f32 	%f114, %f112, %f113;
	st.global.f32 	[%rd27+-24], %f114;
	ld.global.f32 	%f115, [%rd25+-20];
	sub.f32 	%f116, %f115, %f226;
	ld.global.f32 	%f117, [%rd26+-20];
	mul.f32 	%f118, %f116, %f117;
	st.global.f32 	[%rd27+-20], %f118;
	ld.global.f32 	%f119, [%rd25+-16];
	sub.f32 	%f120, %f119, %f226;
	ld.global.f32 	%f121, [%rd26+-16];
	mul.f32 	%f122, %f120, %f121;
	st.global.f32 	[%rd27+-16], %f122;
	ld.global.f32 	%f123, [%rd25+-12];
	sub.f32 	%f124, %f123, %f226;
	ld.global.f32 	%f125, [%rd26+-12];
	mul.f32 	%f126, %f124, %f125;
	st.global.f32 	[%rd27+-12], %f126;
	ld.global.f32 	%f127, [%rd25+-8];
	sub.f32 	%f128, %f127, %f226;
	ld.global.f32 	%f129, [%rd26+-8];
	mul.f32 	%f130, %f128, %f129;
	st.global.f32 	[%rd27+-8], %f130;
	ld.global.f32 	%f131, [%rd25+-4];
	sub.f32 	%f132, %f131, %f226;
	ld.global.f32 	%f133, [%rd26+-4];
	mul.f32 	%f134, %f132, %f133;
	st.global.f32 	[%rd27+-4], %f134;
	ld.global.f32 	%f135, [%rd25];
	sub.f32 	%f136, %f135, %f226;
	ld.global.f32 	%f137, [%rd26];
	mul.f32 	%f138, %f136, %f137;
	st.global.f32 	[%rd27], %f138;
	ld.global.f32 	%f139, [%rd25+4];
	sub.f32 	%f140, %f139, %f226;
	ld.global.f32 	%f141, [%rd26+4];
	mul.f32 	%f142, %f140, %f141;
	st.global.f32 	[%rd27+4], %f142;
	ld.global.f32 	%f143, [%rd25+8];
	sub.f32 	%f144, %f143, %f226;
	ld.global.f32 	%f145, [%rd26+8];
	mul.f32 	%f146, %f144, %f145;
	st.global.f32 	[%rd27+8], %f146;
	ld.global.f32 	%f147, [%rd25+12];
	sub.f32 	%f148, %f147, %f226;
	ld.global.f32 	%f149, [%rd26+12];
	mul.f32 	%f150, %f148, %f149;
	st.global.f32 	[%rd27+12], %f150;
	ld.global.f32 	%f151, [%rd25+16];
	sub.f32 	%f152, %f151, %f226;
	ld.global.f32 	%f153, [%rd26+16];
	mul.f32 	%f154, %f152, %f153;
	st.global.f32 	[%rd27+16], %f154;
	ld.global.f32 	%f155, [%rd25+20];
	sub.f32 	%f156, %f155, %f226;
	ld.global.f32 	%f157, [%rd26+20];
	mul.f32 	%f158, %f156, %f157;
	st.global.f32 	[%rd27+20], %f158;
	ld.global.f32 	%f159, [%rd25+24];
	sub.f32 	%f160, %f159, %f226;
	ld.global.f32 	%f161, [%rd26+24];
	mul.f32 	%f162, %f160, %f161;
	st.global.f32 	[%rd27+24], %f162;
	ld.global.f32 	%f163, [%rd25+28];
	sub.f32 	%f164, %f163, %f226;
	ld.global.f32 	%f165, [%rd26+28];
	mul.f32 	%f166, %f164, %f165;
	st.global.f32 	[%rd27+28], %f166;
	add.s32 	%r66, %r66, 16;
	add.s32 	%r65, %r65, 16;
	setp.ne.s32 	%p13, %r66, 0;
	@%p13 bra 	$L__BB4_17;
$L__BB4_18:
	setp.eq.s32 	%p14, %r20, 0;
	@%p14 bra 	$L__BB4_27;
	and.b32  	%r32, %r44, 7;
	setp.lt.u32 	%p15, %r20, 8;
	@%p15 bra 	$L__BB4_21;
	add.s32 	%r56, %r67, %r19;
	mul.wide.s32 	%rd28, %r56, 4;
	add.s64 	%rd29, %rd3, %rd28;
	ld.global.f32 	%f167, [%rd29];
	sub.f32 	%f168, %f167, %f226;
	add.s64 	%rd30, %rd2, %rd28;
	ld.global.f32 	%f169, [%rd30];
	mul.f32 	%f170, %f168, %f169;
	add.s64 	%rd31, %rd1, %rd28;
	st.global.f32 	[%rd31], %f170;
	ld.global.f32 	%f171, [%rd29+4];
	sub.f32 	%f172, %f171, %f226;
	ld.global.f32 	%f173, [%rd30+4];
	mul.f32 	%f174, %f172, %f173;
	st.global.f32 	[%rd31+4], %f174;
	ld.global.f32 	%f175, [%rd29+8];
	sub.f32 	%f176, %f175, %f226;
	ld.global.f32 	%f177, [%rd30+8];
	mul.f32 	%f178, %f176, %f177;
	st.global.f32 	[%rd31+8], %f178;
	ld.global.f32 	%f179, [%rd29+12];
	sub.f32 	%f180, %f179, %f226;
	ld.global.f32 	%f181, [%rd30+12];
	mul.f32 	%f182, %f180, %f181;
	st.global.f32 	[%rd31+12], %f182;
	ld.global.f32 	%f183, [%rd29+16];
	sub.f32 	%f184, %f183, %f226;
	ld.global.f32 	%f185, [%rd30+16];
	mul.f32 	%f186, %f184, %f185;
	st.global.f32 	[%rd31+16], %f186;
	ld.global.f32 	%f187, [%rd29+20];
	sub.f32 	%f188, %f187, %f226;
	ld.global.f32 	%f189, [%rd30+20];
	mul.f32 	%f190, %f188, %f189;
	st.global.f32 	[%rd31+20], %f190;
	ld.global.f32 	%f191, [%rd29+24];
	sub.f32 	%f192, %f191, %f226;
	ld.global.f32 	%f193, [%rd30+24];
	mul.f32 	%f194, %f192, %f193;
	st.global.f32 	[%rd31+24], %f194;
	ld.global.f32 	%f195, [%rd29+28];
	sub.f32 	%f196, %f195, %f226;
	ld.global.f32 	%f197, [%rd30+28];
	mul.f32 	%f198, %f196, %f197;
	st.global.f32 	[%rd31+28], %f198;
	add.s32 	%r67, %r67, 8;
$L__BB4_21:
	setp.eq.s32 	%p16, %r32, 0;
	@%p16 bra 	$L__BB4_27;
	and.b32  	%r35, %r44, 3;
	setp.lt.u32 	%p17, %r32, 4;
	@%p17 bra 	$L__BB4_24;
	add.s32 	%r57, %r67, %r19;
	mul.wide.s32 	%rd32, %r57, 4;
	add.s64 	%rd33, %rd3, %rd32;
	ld.global.f32 	%f199, [%rd33];
	sub.f32 	%f200, %f199, %f226;
	add.s64 	%rd34, %rd2, %rd32;
	ld.global.f32 	%f201, [%rd34];
	mul.f32 	%f202, %f200, %f201;
	add.s64 	%rd35, %rd1, %rd32;
	st.global.f32 	[%rd35], %f202;
	ld.global.f32 	%f203, [%rd33+4];
	sub.f32 	%f204, %f203, %f226;
	ld.global.f32 	%f205, [%rd34+4];
	mul.f32 	%f206, %f204, %f205;
	st.global.f32 	[%rd35+4], %f206;
	ld.global.f32 	%f207, [%rd33+8];
	sub.f32 	%f208, %f207, %f226;
	ld.global.f32 	%f209, [%rd34+8];
	mul.f32 	%f210, %f208, %f209;
	st.global.f32 	[%rd35+8], %f210;
	ld.global.f32 	%f211, [%rd33+12];
	sub.f32 	%f212, %f211, %f226;
	ld.global.f32 	%f213, [%rd34+12];
	mul.f32 	%f214, %f212, %f213;
	st.global.f32 	[%rd35+12], %f214;
	add.s32 	%r67, %r67, 4;
$L__BB4_24:
	setp.eq.s32 	%p18, %r35, 0;
	@%p18 bra 	$L__BB4_27;
	add.s32 	%r71, %r67, %r19;
	neg.s32 	%r70, %r35;
$L__BB4_26:
	.pragma "nounroll";
	mul.wide.s32 	%rd36, %r71, 4;
	add.s64 	%rd37, %rd1, %rd36;
	add.s64 	%rd38, %rd2, %rd36;
	add.s64 	%rd39, %rd3, %rd36;
	ld.global.f32 	%f215, [%rd39];
	sub.f32 	%f216, %f215, %f226;
	ld.global.f32 	%f217, [%rd38];
	mul.f32 	%f218, %f216, %f217;
	st.global.f32 	[%rd37], %f218;
	add.s32 	%r71, %r71, 1;
	add.s32 	%r70, %r70, 1;
	setp.ne.s32 	%p19, %r70, 0;
	@%p19 bra 	$L__BB4_26;
$L__BB4_27:
	ret;

}
	// .globl	log_softmax_back
.visible .entry log_softmax_back(
	.param .u64 .ptr .align 1 log_softmax_back_param_0,
	.param .u64 .ptr .align 1 log_softmax_back_param_1,
	.param .u64 .ptr .align 1 log_softmax_back_param_2,
	.param .u32 log_softmax_back_param_3
)
{
	.reg .pred 	%p<2>;
	.reg .b32 	%r<9>;
	.reg .b32 	%f<4>;
	.reg .b64 	%rd<11>;

	ld.param.u64 	%rd1, [log_softmax_back_param_0];
	ld.param.u64 	%rd2, [log_softmax_back_param_1];
	ld.param.u64 	%rd3, [log_softmax_back_param_2];
	ld.param.u32 	%r2, [log_softmax_back_param_3];
	mov.u32 	%r3, %ctaid.x;
	mov.u32 	%r4, %ctaid.y;
	mov.u32 	%r5, %nctaid.x;
	mad.lo.s32 	%r6, %r4, %r5, %r3;
	mov.u32 	%r7, %ntid.x;
	mov.u32 	%r8, %tid.x;
	mad.lo.s32 	%r1, %r6, %r7, %r8;
	setp.ge.s32 	%p1, %r1, %r2;
	@%p1 bra 	$L__BB5_2;
	cvta.to.global.u64 	%rd4, %rd1;
	cvta.to.global.u64 	%rd5, %rd2;
	cvta.to.global.u64 	%rd6, %rd3;
	mul.wide.s32 	%rd7, %r1, 4;
	add.s64 	%rd8, %rd4, %rd7;
	ld.global.f32 	%f1, [%rd8];
	add.s64 	%rd9, %rd5, %rd7;
	ld.global.f32 	%f2, [%rd9];
	sub.f32 	%f3, %f1, %f2;
	add.s64 	%rd10, %rd6, %rd7;
	st.global.f32 	[%rd10], %f3;
$L__BB5_2:
	ret;

}
	// .globl	log_softmax_back2
.visible .entry log_softmax_back2(
	.param .u64 .ptr .align 1 log_softmax_back2_param_0,
	.param .u64 .ptr .align 1 log_softmax_back2_param_1,
	.param .u64 .ptr .align 1 log_softmax_back2_param_2,
	.param .u32 log_softmax_back2_param_3,
	.param .u32 log_softmax_back2_param_4
)
{
	.reg .pred 	%p<2>;
	.reg .b32 	%r<10>;
	.reg .b32 	%f<6>;
	.reg .b64 	%rd<11>;

	ld.param.u64 	%rd1, [log_softmax_back2_param_0];
	ld.param.u64 	%rd2, [log_softmax_back2_param_1];
	ld.param.u64 	%rd3, [log_softmax_back2_param_2];
	ld.param.u32 	%r3, [log_softmax_back2_param_3];
	ld.param.u32 	%r2, [log_softmax_back2_param_4];
	mov.u32 	%r4, %ctaid.x;
	mov.u32 	%r5, %ctaid.y;
	mov.u32 	%r6, %nctaid.x;
	mad.lo.s32 	%r7, %r5, %r6, %r4;
	mov.u32 	%r8, %ntid.x;
	mov.u32 	%r9, %tid.x;
	mad.lo.s32 	%r1, %r7, %r8, %r9;
	setp.ge.s32 	%p1, %r1, %r3;
	@%p1 bra 	$L__BB6_2;
	cvta.to.global.u64 	%rd4, %rd1;
	cvta.to.global.u64 	%rd5, %rd2;
	cvta.to.global.u64 	%rd6, %rd3;
	mul.wide.s32 	%rd7, %r1, 4;
	add.s64 	%rd8, %rd4, %rd7;
	ld.global.f32 	%f1, [%rd8];
	add.s64 	%rd9, %rd5, %rd7;
	ld.global.f32 	%f2, [%rd9];
	sub.f32 	%f3, %f1, %f2;
	cvt.rn.f32.s32 	%f4, %r2;
	div.rn.f32 	%f5, %f3, %f4;
	add.s64 	%rd10, %rd6, %rd7;
	st.global.f32 	[%rd10], %f5;
$L__BB6_2:
	ret;

}


// ===== COMPILED SASS (sm_100) =====

	.target	sm_100

	.elftype	@"ET_EXEC"


//--------------------- .note.nv.tkinfo           --------------------------
	.section	.note.nv.tkinfo,"",@"SHT_NOTE"
	.sectionflags	@"SHF_NOTE_NV_TKINFO"
	.tkinfo
        /*0018*/ 	.word	0x00000002
        /*0030*/ 	.string	""
        /*0030*/ 	.string	"ptxas"
        /*0030*/ 	.string	"Cuda compilation tools, release 13.0, V13.0.88"
        /*0030*/ 	.string	"Build cuda_13.0.r13.0/compiler.36424714_0"
        /*0030*/ 	.string	"-arch sm_100 -m 64 "



//--------------------- .note.nv.cuinfo           --------------------------
	.section	.note.nv.cuinfo,"",@"SHT_NOTE"
	.sectionflags	@"SHF_NOTE_NV_CUINFO"
        /*0018*/ 	.short	0x0002
        /*001a*/ 	.short	0x0064
        /*001c*/ 	.short	0x0082
	.zero		2


//--------------------- .nv.info                  --------------------------
	.section	.nv.info,"",@"SHT_CUDA_INFO"
	.align	4


	//----- nvinfo : EIATTR_REGCOUNT
	.align		4
        /*0000*/ 	.byte	0x04, 0x2f
        /*0002*/ 	.short	(.L_1 - .L_0)
	.align		4
.L_0:
        /*0004*/ 	.word	index@(softmax)
        /*0008*/ 	.word	0x00000020


	//----- nvinfo : EIATTR_FRAME_SIZE
	.align		4
.L_1:
        /*000c*/ 	.byte	0x04, 0x11
        /*000e*/ 	.short	(.L_3 - .L_2)
	.align		4
.L_2:
        /*0010*/ 	.word	index@($__internal_3_$__cuda_sm3x_div_rn_noftz_f32_slowpath)
        /*0014*/ 	.word	0x00000000


	//----- nvinfo : EIATTR_FRAME_SIZE
	.align		4
.L_3:
        /*0018*/ 	.byte	0x04, 0x11
        /*001a*/ 	.short	(.L_5 - .L_4)
	.align		4
.L_4:
        /*001c*/ 	.word	index@(softmax)
        /*0020*/ 	.word	0x00000000


	//----- nvinfo : EIATTR_REGCOUNT
	.align		4
.L_5:
        /*0024*/ 	.byte	0x04, 0x2f
        /*0026*/ 	.short	(.L_7 - .L_6)
	.align		4
.L_6:
        /*0028*/ 	.word	index@(softmax_mask)
        /*002c*/ 	.word	0x00000020


	//----- nvinfo : EIATTR_FRAME_SIZE
	.align		4
.L_7:
        /*0030*/ 	.byte	0x04, 0x11
        /*0032*/ 	.short	(.L_9 - .L_8)
	.align		4
.L_8:
        /*0034*/ 	.word	index@($__internal_2_$__cuda_sm3x_div_rn_noftz_f32_slowpath)
        /*0038*/ 	.word	0x00000000


	//----- nvinfo : EIATTR_FRAME_SIZE
	.align		4
.L_9:
        /*003c*/ 	.byte	0x04, 0x11
        /*003e*/ 	.short	(.L_11 - .L_10)
	.align		4
.L_10:
        /*0040*/ 	.word	index@(softmax_mask)
        /*0044*/ 	.word	0x00000000


	//----- nvinfo : EIATTR_REGCOUNT
	.align		4
.L_11:
        /*0048*/ 	.byte	0x04, 0x2f
        /*004a*/ 	.short	(.L_13 - .L_12)
	.align		4
.L_12:
        /*004c*/ 	.word	index@(softmaxWithTemp)
        /*0050*/ 	.word	0x0000001f


	//----- nvinfo : EIATTR_FRAME_SIZE
	.align		4
.L_13:
        /*0054*/ 	.byte	0x04, 0x11
        /*0056*/ 	.short	(.L_15 - .L_14)
	.align		4
.L_14:
        /*0058*/ 	.word	index@($__internal_1_$__cuda_sm3x_div_rn_noftz_f32_slowpath)
        /*005c*/ 	.word	0x00000000


	//----- nvinfo : EIATTR_FRAME_SIZE
	.align		4
.L_15:
        /*0060*/ 	.byte	0x04, 0x11
        /*0062*/ 	.short	(.L_17 - .L_16)
	.align		4
.L_16:
        /*0064*/ 	.word	index@(softmaxWithTemp)
        /*0068*/ 	.word	0x00000000


	//----- nvinfo : EIATTR_REGCOUNT
	.align		4
.L_17:
        /*006c*/ 	.byte	0x04, 0x2f
        /*006e*/ 	.short	(.L_19 - .L_18)
	.align		4
.L_18:
        /*0070*/ 	.word	index@(log_softmax)
        /*0074*/ 	.word	0x00000020


	//----- nvinfo : EIATTR_FRAME_SIZE
	.align		4
.L_19:
        /*0078*/ 	.byte	0x04, 0x11
        /*007a*/ 	.short	(.L_21 - .L_20)
	.align		4
.L_20:
        /*007c*/ 	.word	index@(log_softmax)
        /*0080*/ 	.word	0x00000000


	//----- nvinfo : EIATTR_REGCOUNT
	.align		4
.L_21:
        /*0084*/ 	.byte	0x04, 0x2f
        /*0086*/ 	.short	(.L_23 - .L_22)
	.align		4
.L_22:
        /*0088*/ 	.word	index@(softmax_back)
        /*008c*/ 	.word	0x00000020


	//----- nvinfo : EIATTR_FRAME_SIZE
	.align		4
.L_23:
        /*0090*/ 	.byte	0x04, 0x11
        /*0092*/ 	.short	(.L_25 - .L_24)
	.align		4
.L_24:
        /*0094*/ 	.word	index@(softmax_back)
        /*0098*/ 	.word	0x00000000


	//----- nvinfo : EIATTR_REGCOUNT
	.align		4
.L_25:
        /*009c*/ 	.byte	0x04, 0x2f
        /*009e*/ 	.short	(.L_27 - .L_26)
	.align		4
.L_26:
        /*00a0*/ 	.word	index@(log_softmax_back)
        /*00a4*/ 	.word	0x0000000c


	//----- nvinfo : EIATTR_FRAME_SIZE
	.align		4
.L_27:
        /*00a8*/ 	.byte	0x04, 0x11
        /*00aa*/ 	.short	(.L_29 - .L_28)
	.align		4
.L_28:
        /*00ac*/ 	.word	index@(log_softmax_back)
        /*00b0*/ 	.word	0x00000000


	//----- nvinfo : EIATTR_REGCOUNT
	.align		4
.L_29:
        /*00b4*/ 	.byte	0x04, 0x2f
        /*00b6*/ 	.short	(.L_31 - .L_30)
	.align		4
.L_30:
        /*00b8*/ 	.word	index@(log_softmax_back2)
        /*00bc*/ 	.word	0x00000010


	//----- nvinfo : EIATTR_FRAME_SIZE
	.align		4
.L_31:
        /*00c0*/ 	.byte	0x04, 0x11
        /*00c2*/ 	.short	(.L_33 - .L_32)
	.align		4
.L_32:
        /*00c4*/ 	.word	index@($__internal_0_$__cuda_sm3x_div_rn_noftz_f32_slowpath)
        /*00c8*/ 	.word	0x00000000


	//----- nvinfo : EIATTR_FRAME_SIZE
	.align		4
.L_33:
        /*00cc*/ 	.byte	0x04, 0x11
        /*00ce*/ 	.short	(.L_35 - .L_34)
	.align		4
.L_34:
        /*00d0*/ 	.word	index@(log_softmax_back2)
        /*00d4*/ 	.word	0x00000000


	//----- nvinfo : EIATTR_MIN_STACK_SIZE
	.align		4
.L_35:
        /*00d8*/ 	.byte	0x04, 0x12
        /*00da*/ 	.short	(.L_37 - .L_36)
	.align		4
.L_36:
        /*00dc*/ 	.word	index@(log_softmax_back2)
        /*00e0*/ 	.word	0x00000000


	//----- nvinfo : EIATTR_MIN_STACK_SIZE
	.align		4
.L_37:
        /*00e4*/ 	.byte	0x04, 0x12
        /*00e6*/ 	.short	(.L_39 - .L_38)
	.align		4
.L_38:
        /*00e8*/ 	.word	index@(log_softmax_back)
        /*00ec*/ 	.word	0x00000000


	//----- nvinfo : EIATTR_MIN_STACK_SIZE
	.align		4
.L_39:
        /*00f0*/ 	.byte	0x04, 0x12
        /*00f2*/ 	.short	(.L_41 - .L_40)
	.align		4
.L_40:
        /*00f4*/ 	.word	index@(softmax_back)
        /*00f8*/ 	.word	0x00000000


	//----- nvinfo : EIATTR_MIN_STACK_SIZE
	.align		4
.L_41:
        /*00fc*/ 	.byte	0x04, 0x12
        /*00fe*/ 	.short	(.L_43 - .L_42)
	.align		4
.L_42:
        /*0100*/ 	.word	index@(log_softmax)
        /*0104*/ 	.word	0x00000000


	//----- nvinfo : EIATTR_MIN_STACK_SIZE
	.align		4
.L_43:
        /*0108*/ 	.byte	0x04, 0x12
        /*010a*/ 	.short	(.L_45 - .L_44)
	.align		4
.L_44:
        /*010c*/ 	.word	index@(softmaxWithTemp)
        /*0110*/ 	.word	0x00000000


	//----- nvinfo : EIATTR_MIN_STACK_SIZE
	.align		4
.L_45:
        /*0114*/ 	.byte	0x04, 0x12
        /*0116*/ 	.short	(.L_47 - .L_46)
	.align		4
.L_46:
        /*0118*/ 	.word	index@(softmax_mask)
        /*011c*/ 	.word	0x00000000


	//----- nvinfo : EIATTR_MIN_STACK_SIZE
	.align		4
.L_47:
        /*0120*/ 	.byte	0x04, 0x12
        /*0122*/ 	.short	(.L_49 - .L_48)
	.align		4
.L_48:
        /*0124*/ 	.word	index@(softmax)
        /*0128*/ 	.word	0x00000000
.L_49:


//--------------------- .nv.compat                --------------------------
	.section	.nv.compat,"",@"SHT_CUDA_COMPAT_INFO"
	.align	4
        /*0000*/ 	.byte	0x02, 0x09, 0x00, 0x00, 0x02, 0x02, 0x01, 0x00, 0x02, 0x05, 0x05, 0x00, 0x03, 0x07, 0x01, 0x01
        /*0010*/ 	.byte	0x02, 0x03, 0x00, 0x00, 0x02, 0x06, 0x01, 0x00, 0x04, 0x0b, 0x08, 0x00, 0x01, 0x00, 0x00, 0x00
        /*0020*/ 	.byte	0x00, 0x00, 0x00, 0x00


//--------------------- .nv.info.log_softmax_back2 --------------------------
	.section	.nv.info.log_softmax_back2,"",@"SHT_CUDA_INFO"
	.sectionflags	@""
	.align	4


	//----- nvinfo : EIATTR_CUDA_API_VERSION
	.align		4
        /*0000*/ 	.byte	0x04, 0x37
        /*0002*/ 	.short	(.L_51 - .L_50)
.L_50:
        /*0004*/ 	.word	0x00000082


	//----- nvinfo : EIATTR_KPARAM_INFO
	.align		4
.L_51:
        /*0008*/ 	.byte	0x04, 0x17
        /*000a*/ 	.short	(.L_53 - .L_52)
.L_52:
        /*000c*/ 	.word	0x00000000
        /*0010*/ 	.short	0x0004
        /*0012*/ 	.short	0x001c
        /*0014*/ 	.byte	0x00, 0xf0, 0x11, 0x00


	//----- nvinfo : EIATTR_KPARAM_INFO
	.align		4
.L_53:
        /*0018*/ 	.byte	0x04, 0x17
        /*001a*/ 	.short	(.L_55 - .L_54)
.L_54:
        /*001c*/ 	.word	0x00000000
        /*0020*/ 	.short	0x0003
        /*0022*/ 	.short	0x0018
        /*0024*/ 	.byte	0x00, 0xf0, 0x11, 0x00


	//----- nvinfo : EIATTR_KPARAM_INFO
	.align		4
.L_55:
        /*0028*/ 	.byte	0x04, 0x17
        /*002a*/ 	.short	(.L_57 - .L_56)
.L_56:
        /*002c*/ 	.word	0x00000000
        /*0030*/ 	.short	0x0002
        /*0032*/ 	.short	0x0010
        /*0034*/ 	.byte	0x00, 0xf5, 0x21, 0x00


	//----- nvinfo : EIATTR_KPARAM_INFO
	.align		4
.L_57:
        /*0038*/ 	.byte	0x04, 0x17
        /*003a*/ 	.short	(.L_59 - .L_58)
.L_58:
        /*003c*/ 	.word	0x00000000
        /*0040*/ 	.short	0x0001
        /*0042*/ 	.short	0x0008
        /*0044*/ 	.byte	0x00, 0xf5, 0x21, 0x00


	//----- nvinfo : EIATTR_KPARAM_INFO
	.align		4
.L_59:
        /*0048*/ 	.byte	0x04, 0x17
        /*004a*/ 	.short	(.L_61 - .L_60)
.L_60:
        /*004c*/ 	.word	0x00000000
        /*0050*/ 	.short	0x0000
        /*0052*/ 	.short	0x0000
        /*0054*/ 	.byte	0x00, 0xf5, 0x21, 0x00


	//----- nvinfo : EIATTR_SPARSE_MMA_MASK
	.align		4
.L_61:
        /*0058*/ 	.byte	0x03, 0x50
        /*005a*/ 	.short	0x0000


	//----- nvinfo : EIATTR_MAXREG_COUNT
	.align		4
        /*005c*/ 	.byte	0x03, 0x1b
        /*005e*/ 	.short	0x00ff


	//----- nvinfo : EIATTR_MERCURY_ISA_VERSION
	.align		4
        /*0060*/ 	.byte	0x03, 0x5f
        /*0062*/ 	.short	0x0101


	//----- nvinfo : EIATTR_VRC_CTA_INIT_COUNT
	.align		4
        /*0064*/ 	.byte	0x02, 0x4a
	.zero		1
	.zero		1


	//----- nvinfo : EIATTR_EXIT_INSTR_OFFSETS
	.align		4
        /*0068*/ 	.byte	0x04, 0x1c
        /*006a*/ 	.short	(.L_63 - .L_62)


	//   ....[0]....
.L_62:
        /*006c*/ 	.word	0x000000a0


	//   ....[1]....
        /*0070*/ 	.word	0x00000250


	//----- nvinfo : EIATTR_CRS_STACK_SIZE
	.align		4
.L_63:
        /*0074*/ 	.byte	0x04, 0x1e
        /*0076*/ 	.short	(.L_65 - .L_64)
.L_64:
        /*0078*/ 	.word	0x00000000


	//----- nvinfo : EIATTR_CBANK_PARAM_SIZE
	.align		4
.L_65:
        /*007c*/ 	.byte	0x03, 0x19
        /*007e*/ 	.short	0x0020


	//----- nvinfo : EIATTR_PARAM_CBANK
	.align		4
        /*0080*/ 	.byte	0x04, 0x0a
        /*0082*/ 	.short	(.L_67 - .L_66)
	.align		4
.L_66:
        /*0084*/ 	.word	index@(.nv.constant0.log_softmax_back2)
        /*0088*/ 	.short	0x0380
        /*008a*/ 	.short	0x0020


	//----- nvinfo : EIATTR_SW_WAR
	.align		4
.L_67:
        /*008c*/ 	.byte	0x04, 0x36
        /*008e*/ 	.short	(.L_69 - .L_68)
.L_68:
        /*0090*/ 	.word	0x00000008
.L_69:


//--------------------- .nv.info.log_softmax_back --------------------------
	.section	.nv.info.log_softmax_back,"",@"SHT_CUDA_INFO"
	.sectionflags	@""
	.align	4


	//----- nvinfo : EIATTR_CUDA_API_VERSION
	.align		4
        /*0000*/ 	.byte	0x04, 0x37
        /*0002*/ 	.short	(.L_71 - .L_70)
.L_70:
        /*0004*/ 	.word	0x00000082


	//----- nvinfo : EIATTR_KPARAM_INFO
	.align		4
.L_71:
        /*0008*/ 	.byte	0x04, 0x17
        /*000a*/ 	.short	(.L_73 - .L_72)
.L_72:
        /*000c*/ 	.word	0x00000000
        /*0010*/ 	.short	0x0003
        /*0012*/ 	.short	0x0018
        /*0014*/ 	.byte	0x00, 0xf0, 0x11, 0x00


	//----- nvinfo : EIATTR_KPARAM_INFO
	.align		4
.L_73:
        /*0018*/ 	.byte	0x04, 0x17
        /*001a*/ 	.short	(.L_75 - .L_74)
.L_74:
        /*001c*/ 	.word	0x00000000
        /*0020*/ 	.short	0x0002
        /*0022*/ 	.short	0x0010
        /*0024*/ 	.byte	0x00, 0xf5, 0x21, 0x00


	//----- nvinfo : EIATTR_KPARAM_INFO
	.align		4
.L_75:
        /*0028*/ 	.byte	0x04, 0x17
        /*002a*/ 	.short	(.L_77 - .L_76)
.L_76:
        /*002c*/ 	.word	0x00000000
        /*0030*/ 	.short	0x0001
        /*0032*/ 	.short	0x0008
        /*0034*/ 	.byte	0x00, 0xf5, 0x21, 0x00


	//----- nvinfo : EIATTR_KPARAM_INFO
	.align		4
.L_77:
        /*0038*/ 	.byte	0x04, 0x17
        /*003a*/ 	.short	(.L_79 - .L_78)
.L_78:
        /*003c*/ 	.word	0x00000000
        /*0040*/ 	.short	0x0000
        /*0042*/ 	.short	0x0000
        /*0044*/ 	.byte	0x00, 0xf5, 0x21, 0x00


	//----- nvinfo : EIATTR_SPARSE_MMA_MASK
	.align		4
.L_79:
        /*0048*/ 	.byte	0x03, 0x50
        /*004a*/ 	.short	0x0000


	//----- nvinfo : EIATTR_MAXREG_COUNT
	.align		4
        /*004c*/ 	.byte	0x03, 0x1b
        /*004e*/ 	.short	0x00ff


	//----- nvinfo : EIATTR_MERCURY_ISA_VERSION
	.align		4
        /*0050*/ 	.byte	0x03, 0x5f
        /*0052*/ 	.short	0x0101


	//----- nvinfo : EIATTR_VRC_CTA_INIT_COUNT
	.align		4
        /*0054*/ 	.byte	0x02, 0x4a
	.zero		1
	.zero		1


	//----- nvinfo : EIATTR_EXIT_INSTR_OFFSETS
	.align		4
        /*0058*/ 	.byte	0x04, 0x1c
        /*005a*/ 	.short	(.L_81 - .L_80)


	//   ....[0]....
.L_80:
        /*005c*/ 	.word	0x000000a0


	//   ....[1]....
        /*0060*/ 	.word	0x00000160


	//----- nvinfo : EIATTR_CBANK_PARAM_SIZE
	.align		4
.L_81:
        /*0064*/ 	.byte	0x03, 0x19
        /*0066*/ 	.short	0x001c


	//----- nvinfo : EIATTR_PARAM_CBANK
	.align		4
        /*0068*/ 	.byte	0x04, 0x0a
        /*006a*/ 	.short	(.L_83 - .L_82)
	.align		4
.L_82:
        /*006c*/ 	.word	index@(.nv.constant0.log_softmax_back)
        /*0070*/ 	.short	0x0380
        /*0072*/ 	.short	0x001c


	//----- nvinfo : EIATTR_SW_WAR
	.align		4
.L_83:
        /*0074*/ 	.byte	0x04, 0x36
        /*0076*/ 	.short	(.L_85 - .L_84)
.L_84:
        /*0078*/ 	.word	0x00000008
.L_85:


//--------------------- .nv.info.softmax_back     --------------------------
	.section	.nv.info.softmax_back,"",@"SHT_CUDA_INFO"
	.sectionflags	@""
	.align	4


	//----- nvinfo : EIATTR_CUDA_API_VERSION
	.align		4
        /*0000*/ 	.byte	0x04, 0x37
        /*0002*/ 	.short	(.L_87 - .L_86)
.L_86:
        /*0004*/ 	.word	0x00000082


	//----- nvinfo : EIATTR_KPARAM_INFO
	.align		4
.L_87:
        /*0008*/ 	.byte	0x04, 0x17
        /*000a*/ 	.short	(.L_89 - .L_88)
.L_88:
        /*000c*/ 	.word	0x00000000
        /*0010*/ 	.short	0x0004
        /*0012*/ 	.short	0x001c
        /*0014*/ 	.byte	0x00, 0xf0, 0x11, 0x00


	//----- nvinfo : EIATTR_KPARAM_INFO
	.align		4
.L_89:
        /*0018*/ 	.byte	0x04, 0x17
        /*001a*/ 	.short	(.L_91 - .L_90)
.L_90:
        /*001c*/ 	.word	0x00000000
        /*0020*/ 	.short	0x0003
        /*0022*/ 	.short	0x0018
        /*0024*/ 	.byte	0x00, 0xf0, 0x11, 0x00


	//----- nvinfo : EIATTR_KPARAM_INFO
	.align		4
.L_91:
        /*0028*/ 	.byte	0x04, 0x17
        /*002a*/ 	.short	(.L_93 - .L_92)
.L_92:
        /*002c*/ 	.word	0x00000000
        /*0030*/ 	.short	0x0002
        /*0032*/ 	.short	0x0010
        /*0034*/ 	.byte	0x00, 0xf5, 0x21, 0x00


	//----- nvinfo : EIATTR_KPARAM_INFO
	.align		4
.L_93:
        /*0038*/ 	.byte	0x04, 0x17
        /*003a*/ 	.short	(.L_95 - .L_94)
.L_94:
        /*003c*/ 	.word	0x00000000
        /*0040*/ 	.short	0x0001
        /*0042*/ 	.short	0x0008
        /*0044*/ 	.byte	0x00, 0xf5, 0x21, 0x00


	//----- nvinfo : EIATTR_KPARAM_INFO
	.align		4
.L_95:
        /*0048*/ 	.byte	0x04, 0x17
        /*004a*/ 	.short	(.L_97 - .L_96)
.L_96:
        /*004c*/ 	.word	0x00000000
        /*0050*/ 	.short	0x0000
        /*0052*/ 	.short	0x0000
        /*0054*/ 	.byte	0x00, 0xf5, 0x21, 0x00


	//----- nvinfo : EIATTR_SPARSE_MMA_MASK
	.align		4
.L_97:
        /*0058*/ 	.byte	0x03, 0x50
        /*005a*/ 	.short	0x0000


	//----- nvinfo : EIATTR_MAXREG_COUNT
	.align		4
        /*005c*/ 	.byte	0x03, 0x1b
        /*005e*/ 	.short	0x00ff


	//----- nvinfo : EIATTR_MERCURY_ISA_VERSION
	.align		4
        /*0060*/ 	.byte	0x03, 0x5f
        /*0062*/ 	.short	0x0101


	//----- nvinfo : EIATTR_VRC_CTA_INIT_COUNT
	.align		4
        /*0064*/ 	.byte	0x02, 0x4a
	.zero		1
	.zero		1


	//----- nvinfo : EIATTR_EXIT_INSTR_OFFSETS
	.align		4
        /*0068*/ 	.byte	0x04, 0x1c
        /*006a*/ 	.short	(.L_99 - .L_98)


	//   ....[0]....
.L_98:
        /*006c*/ 	.word	0x000000a0


	//   ....[1]....
        /*0070*/ 	.word	0x00000a50


	//   ....[2]....
        /*0074*/ 	.word	0x00001140


	//   ....[3]....
        /*0078*/ 	.word	0x00001490


	//   ....[4]....
        /*007c*/ 	.word	0x000016a0


	//   ....[5]....
        /*0080*/ 	.word	0x000017c0


	//----- nvinfo : EIATTR_CBANK_PARAM_SIZE
	.align		4
.L_99:
        /*0084*/ 	.byte	0x03, 0x19
        /*0086*/ 	.short	0x0020


	//----- nvinfo : EIATTR_PARAM_CBANK
	.align		4
        /*0088*/ 	.byte	0x04, 0x0a
        /*008a*/ 	.short	(.L_101 - .L_100)
	.align		4
.L_100:
        /*008c*/ 	.word	index@(.nv.constant0.softmax_back)
        /*0090*/ 	.short	0x0380
        /*0092*/ 	.short	0x0020


	//----- nvinfo : EIATTR_SW_WAR
	.align		4
.L_101:
        /*0094*/ 	.byte	0x04, 0x36
        /*0096*/ 	.short	(.L_103 - .L_102)
.L_102:
        /*0098*/ 	.word	0x00000008
.L_103:


//--------------------- .nv.info.log_softmax      --------------------------
	.section	.nv.info.log_softmax,"",@"SHT_CUDA_INFO"
	.sectionflags	@""
	.align	4


	//----- nvinfo : EIATTR_CUDA_API_VERSION
	.align		4
        /*0000*/ 	.byte	0x04, 0x37
        /*0002*/ 	.short	(.L_105 - .L_104)
.L_104:
        /*0004*/ 	.word	0x00000082


	//----- nvinfo : EIATTR_KPARAM_INFO
	.align		4
.L_105:
        /*0008*/ 	.byte	0x04, 0x17
        /*000a*/ 	.short	(.L_107 - .L_106)
.L_106:
        /*000c*/ 	.word	0x00000000
        /*0010*/ 	.short	0x0003
        /*0012*/ 	.short	0x0014
        /*0014*/ 	.byte	0x00, 0xf0, 0x11, 0x00


	//----- nvinfo : EIATTR_KPARAM_INFO
	.align		4
.L_107:
        /*0018*/ 	.byte	0x04, 0x17
        /*001a*/ 	.short	(.L_109 - .L_108)
.L_108:
        /*001c*/ 	.word	0x00000000
        /*0020*/ 	.short	0x0002
        /*0022*/ 	.short	0x0010
        /*0024*/ 	.byte	0x00, 0xf0, 0x11, 0x00


	//----- nvinfo : EIATTR_KPARAM_INFO
	.align		4
.L_109:
        /*0028*/ 	.byte	0x04, 0x17
        /*002a*/ 	.short	(.L_111 - .L_110)
.L_110:
        /*002c*/ 	.word	0x00000000
        /*0030*/ 	.short	0x0001
        /*0032*/ 	.short	0x0008
        /*0034*/ 	.byte	0x00, 0xf5, 0x21, 0x00


	//----- nvinfo : EIATTR_KPARAM_INFO
	.align		4
.L_111:
        /*0038*/ 	.byte	0x04, 0x17
        /*003a*/ 	.short	(.L_113 - .L_112)
.L_112:
        /*003c*/ 	.word	0x00000000
        /*0040*/ 	.short	0x0000
        /*0042*/ 	.short	0x0000
        /*0044*/ 	.byte	0x00, 0xf5, 0x21, 0x00


	//----- nvinfo : EIATTR_SPARSE_MMA_MASK
	.align		4
.L_113:
        /*0048*/ 	.byte	0x03, 0x50
        /*004a*/ 	.short	0x0000


	//----- nvinfo : EIATTR_MAXREG_COUNT
	.align		4
        /*004c*/ 	.byte	0x03, 0x1b
        /*004e*/ 	.short	0x00ff


	//----- nvinfo : EIATTR_MERCURY_ISA_VERSION
	.align		4
        /*0050*/ 	.byte	0x03, 0x5f
        /*0052*/ 	.short	0x0101


	//----- nvinfo : EIATTR_VRC_CTA_INIT_COUNT
	.align		4
        /*0054*/ 	.byte	0x02, 0x4a
	.zero		1
	.zero		1


	//----- nvinfo : EIATTR_EXIT_INSTR_OFFSETS
	.align		4
        /*0058*/ 	.byte	0x04, 0x1c
        /*005a*/ 	.short	(.L_115 - .L_114)


	//   ....[0]....
.L_114:
        /*005c*/ 	.word	0x000000a0


	//   ....[1]....
        /*0060*/ 	.word	0x00001820


	//   ....[2]....
        /*0064*/ 	.word	0x00001e00


	//   ....[3]....
        /*0068*/ 	.word	0x00002010


	//   ....[4]....
        /*006c*/ 	.word	0x00002160


	//   ....[5]....
        /*0070*/ 	.word	0x00002220


	//----- nvinfo : EIATTR_CBANK_PARAM_SIZE
	.align		4
.L_115:
        /*0074*/ 	.byte	0x03, 0x19
        /*0076*/ 	.short	0x0018


	//----- nvinfo : EIATTR_PARAM_CBANK
	.align		4
        /*0078*/ 	.byte	0x04, 0x0a
        /*007a*/ 	.short	(.L_117 - .L_116)
	.align		4
.L_116:
        /*007c*/ 	.word	index@(.nv.constant0.log_softmax)
        /*0080*/ 	.short	0x0380
        /*0082*/ 	.short	0x0018


	//----- nvinfo : EIATTR_SW_WAR
	.align		4
.L_117:
        /*0084*/ 	.byte	0x04, 0x36
        /*0086*/ 	.short	(.L_119 - .L_118)
.L_118:
        /*0088*/ 	.word	0x00000008
.L_119:


//--------------------- .nv.info.softmaxWithTemp  --------------------------
	.section	.nv.info.softmaxWithTemp,"",@"SHT_CUDA_INFO"
	.sectionflags	@""
	.align	4


	//----- nvinfo : EIATTR_CUDA_API_VERSION
	.align		4
        /*0000*/ 	.byte	0x04, 0x37
        /*0002*/ 	.short	(.L_121 - .L_120)
.L_120:
        /*0004*/ 	.word	0x00000082


	//----- nvinfo : EIATTR_KPARAM_INFO
	.align		4
.L_121:
        /*0008*/ 	.byte	0x04, 0x17
        /*000a*/ 	.short	(.L_123 - .L_122)
.L_122:
        /*000c*/ 	.word	0x00000000
        /*0010*/ 	.short	0x0004
        /*0012*/ 	.short	0x0018
        /*0014*/ 	.byte	0x00, 0xf0, 0x11, 0x00


	//----- nvinfo : EIATTR_KPARAM_INFO
	.align		4
.L_123:
        /*0018*/ 	.byte	0x04, 0x17
        /*001a*/ 	.short	(.L_125 - .L_124)
.L_124:
        /*001c*/ 	.word	0x00000000
        /*0020*/ 	.short	0x0003
        /*0022*/ 	.short	0x0014
        /*0024*/ 	.byte	0x00, 0xf0, 0x11, 0x00


	//----- nvinfo : EIATTR_KPARAM_INFO
	.align		4
.L_125:
        /*0028*/ 	.byte	0x04, 0x17
        /*002a*/ 	.short	(.L_127 - .L_126)
.L_126:
        /*002c*/ 	.word	0x00000000
        /*0030*/ 	.short	0x0002
        /*0032*/ 	.short	0x0010
        /*0034*/ 	.byte	0x00, 0xf0, 0x11, 0x00


	//----- nvinfo : EIATTR_KPARAM_INFO
	.align		4
.L_127:
        /*0038*/ 	.byte	0x04, 0x17
        /*003a*/ 	.short	(.L_129 - .L_128)
.L_128:
        /*003c*/ 	.word	0x00000000
        /*0040*/ 	.short	0x0001
        /*0042*/ 	.short	0x0008
        /*0044*/ 	.byte	0x00, 0xf5, 0x21, 0x00


	//----- nvinfo : EIATTR_KPARAM_INFO
	.align		4
.L_129:
        /*0048*/ 	.byte	0x04, 0x17
        /*004a*/ 	.short	(.L_131 - .L_130)
.L_130:
        /*004c*/ 	.word	0x00000000
        /*0050*/ 	.short	0x0000
        /*0052*/ 	.short	0x0000
        /*0054*/ 	.byte	0x00, 0xf5, 0x21, 0x00


	//----- nvinfo : EIATTR_SPARSE_MMA_MASK
	.align		4
.L_131:
        /*0058*/ 	.byte	0x03, 0x50
        /*005a*/ 	.short	0x0000


	//----- nvinfo : EIATTR_MAXREG_COUNT
	.align		4
        /*005c*/ 	.byte	0x03, 0x1b
        /*005e*/ 	.short	0x00ff


	//----- nvinfo : EIATTR_MERCURY_ISA_VERSION
	.align		4
        /*0060*/ 	.byte	0x03, 0x5f
        /*0062*/ 	.short	0x0101


	//----- nvinfo : EIATTR_VRC_CTA_INIT_COUNT
	.align		4
        /*0064*/ 	.byte	0x02, 0x4a
	.zero		1
	.zero		1


	//----- nvinfo : EIATTR_EXIT_INSTR_OFFSETS
	.align		4
        /*0068*/ 	.byte	0x04, 0x1c
        /*006a*/ 	.short	(.L_133 - .L_132)


	//   ....[0]....
.L_132:
        /*006c*/ 	.word	0x000000a0


	//   ....[1]....
        /*0070*/ 	.word	0x00002a10


	//   ....[2]....
        /*0074*/ 	.word	0x00003c30


	//   ....[3]....
        /*0078*/ 	.word	0x00004540


	//   ....[4]....
        /*007c*/ 	.word	0x00004a10


	//   ....[5]....
        /*0080*/ 	.word	0x00004ba0


	//----- nvinfo : EIATTR_CRS_STACK_SIZE
	.align		4
.L_133:
        /*0084*/ 	.byte	0x04, 0x1e
        /*0086*/ 	.short	(.L_135 - .L_134)
.L_134:
        /*0088*/ 	.word	0x00000000


	//----- nvinfo : EIATTR_CBANK_PARAM_SIZE
	.align		4
.L_135:
        /*008c*/ 	.byte	0x03, 0x19
        /*008e*/ 	.short	0x001c


	//----- nvinfo : EIATTR_PARAM_CBANK
	.align		4
        /*0090*/ 	.byte	0x04, 0x0a
        /*0092*/ 	.short	(.L_137 - .L_136)
	.align		4
.L_136:
        /*0094*/ 	.word	index@(.nv.constant0.softmaxWithTemp)
        /*0098*/ 	.short	0x0380
        /*009a*/ 	.short	0x001c


	//----- nvinfo : EIATTR_SW_WAR
	.align		4
.L_137:
        /*009c*/ 	.byte	0x04, 0x36
        /*009e*/ 	.short	(.L_139 - .L_138)
.L_138:
        /*00a0*/ 	.word	0x00000008
.L_139:


//--------------------- .nv.info.softmax_mask     --------------------------
	.section	.nv.info.softmax_mask,"",@"SHT_CUDA_INFO"
	.sectionflags	@""
	.align	4


	//----- nvinfo : EIATTR_CUDA_API_VERSION
	.align		4
        /*0000*/ 	.byte	0x04, 0x37
        /*0002*/ 	.short	(.L_141 - .L_140)
.L_140:
        /*0004*/ 	.word	0x00000082


	//----- nvinfo : EIATTR_KPARAM_INFO
	.align		4
.L_141:
        /*0008*/ 	.byte	0x04, 0x17
        /*000a*/ 	.short	(.L_143 - .L_142)
.L_142:
        /*000c*/ 	.word	0x00000000
        /*0010*/ 	.short	0x0005
        /*0012*/ 	.short	0x0020
        /*0014*/ 	.byte	0x00, 0xf0, 0x11, 0x00


	//----- nvinfo : EIATTR_KPARAM_INFO
	.align		4
.L_143:
        /*0018*/ 	.byte	0x04, 0x17
        /*001a*/ 	.short	(.L_145 - .L_144)
.L_144:
        /*001c*/ 	.word	0x00000000
        /*0020*/ 	.short	0x0004
        /*0022*/ 	.short	0x001c
        /*0024*/ 	.byte	0x00, 0xf0, 0x11, 0x00


	//----- nvinfo : EIATTR_KPARAM_INFO
	.align		4
.L_145:
        /*0028*/ 	.byte	0x04, 0x17
        /*002a*/ 	.short	(.L_147 - .L_146)
.L_146:
        /*002c*/ 	.word	0x00000000
        /*0030*/ 	.short	0x0003
        /*0032*/ 	.short	0x0018
        /*0034*/ 	.byte	0x00, 0xf0, 0x11, 0x00


	//----- nvinfo : EIATTR_KPARAM_INFO
	.align		4
.L_147:
        /*0038*/ 	.byte	0x04, 0x17
        /*003a*/ 	.short	(.L_149 - .L_148)
.L_148:
        /*003c*/ 	.word	0x00000000
        /*0040*/ 	.short	0x0002
        /*0042*/ 	.short	0x0010
        /*0044*/ 	.byte	0x00, 0xf5, 0x21, 0x00


	//----- nvinfo : EIATTR_KPARAM_INFO
	.align		4
.L_149:
        /*0048*/ 	.byte	0x04, 0x17
        /*004a*/ 	.short	(.L_151 - .L_150)
.L_150:
        /*004c*/ 	.word	0x00000000
        /*0050*/ 	.short	0x0001
        /*0052*/ 	.short	0x0008
        /*0054*/ 	.byte	0x00, 0xf5, 0x21, 0x00


	//----- nvinfo : EIATTR_KPARAM_INFO
	.align		4
.L_151:
        /*0058*/ 	.byte	0x04, 0x17
        /*005a*/ 	.short	(.L_153 - .L_152)
.L_152:
        /*005c*/ 	.word	0x00000000
        /*0060*/ 	.short	0x0000
        /*0062*/ 	.short	0x0000
        /*0064*/ 	.byte	0x00, 0xf5, 0x21, 0x00


	//----- nvinfo : EIATTR_SPARSE_MMA_MASK
	.align		4
.L_153:
        /*0068*/ 	.byte	0x03, 0x50
        /*006a*/ 	.short	0x0000


	//----- nvinfo : EIATTR_MAXREG_COUNT
	.align		4
        /*006c*/ 	.byte	0x03, 0x1b
        /*006e*/ 	.short	0x00ff


	//----- nvinfo : EIATTR_MERCURY_ISA_VERSION
	.align		4
        /*0070*/ 	.byte	0x03, 0x5f
        /*0072*/ 	.short	0x0101


	//----- nvinfo : EIATTR_VRC_CTA_INIT_COUNT
	.align		4
        /*0074*/ 	.byte	0x02, 0x4a
	.zero		1
	.zero		1


	//----- nvinfo : EIATTR_EXIT_INSTR_OFFSETS
	.align		4
        /*0078*/ 	.byte	0x04, 0x1c
        /*007a*/ 	.short	(.L_155 - .L_154)


	//   ....[0]....
.L_154:
        /*007c*/ 	.word	0x000000a0


	//   ....[1]....
        /*0080*/ 	.word	0x000022d0


	//   ....[2]....
        /*0084*/ 	.word	0x00003380


	//   ....[3]....
        /*0088*/ 	.word	0x00003be0


	//   ....[4]....
        /*008c*/ 	.word	0x00004060


	//   ....[5]....
        /*0090*/ 	.word	0x000041e0


	//----- nvinfo : EIATTR_CRS_STACK_SIZE
	.align		4
.L_155:
        /*0094*/ 	.byte	0x04, 0x1e
        /*0096*/ 	.short	(.L_157 - .L_156)
.L_156:
        /*0098*/ 	.word	0x00000000


	//----- nvinfo : EIATTR_CBANK_PARAM_SIZE
	.align		4
.L_157:
        /*009c*/ 	.byte	0x03, 0x19
        /*009e*/ 	.short	0x0024


	//----- nvinfo : EIATTR_PARAM_CBANK
	.align		4
        /*00a0*/ 	.byte	0x04, 0x0a
        /*00a2*/ 	.short	(.L_159 - .L_158)
	.align		4
.L_158:
        /*00a4*/ 	.word	index@(.nv.constant0.softmax_mask)
        /*00a8*/ 	.short	0x0380
        /*00aa*/ 	.short	0x0024


	//----- nvinfo : EIATTR_SW_WAR
	.align		4
.L_159:
        /*00ac*/ 	.byte	0x04, 0x36
        /*00ae*/ 	.short	(.L_161 - .L_160)
.L_160:
        /*00b0*/ 	.word	0x00000008
.L_161:


//--------------------- .nv.info.softmax          --------------------------
	.section	.nv.info.softmax,"",@"SHT_CUDA_INFO"
	.sectionflags	@""
	.align	4


	//----- nvinfo : EIATTR_CUDA_API_VERSION
	.align		4
        /*0000*/ 	.byte	0x04, 0x37
        /*0002*/ 	.short	(.L_163 - .L_162)
.L_162:
        /*0004*/ 	.word	0x00000082


	//----- nvinfo : EIATTR_KPARAM_INFO
	.align		4
.L_163:
        /*0008*/ 	.byte	0x04, 0x17
        /*000a*/ 	.short	(.L_165 - .L_164)
.L_164:
        /*000c*/ 	.word	0x00000000
        /*0010*/ 	.short	0x0003
        /*0012*/ 	.short	0x0014
        /*0014*/ 	.byte	0x00, 0xf0, 0x11, 0x00


	//----- nvinfo : EIATTR_KPARAM_INFO
	.align		4
.L_165:
        /*0018*/ 	.byte	0x04, 0x17
        /*001a*/ 	.short	(.L_167 - .L_166)
.L_166:
        /*001c*/ 	.word	0x00000000
        /*0020*/ 	.short	0x0002
        /*0022*/ 	.short	0x0010
        /*0024*/ 	.byte	0x00, 0xf0, 0x11, 0x00


	//----- nvinfo : EIATTR_KPARAM_INFO
	.align		4
.L_167:
        /*0028*/ 	.byte	0x04, 0x17
        /*002a*/ 	.short	(.L_169 - .L_168)
.L_168:
        /*002c*/ 	.word	0x00000000
        /*0030*/ 	.short	0x0001
        /*0032*/ 	.short	0x0008
        /*0034*/ 	.byte	0x00, 0xf5, 0x21, 0x00


	//----- nvinfo : EIATTR_KPARAM_INFO
	.align		4
.L_169:
        /*0038*/ 	.byte	0x04, 0x17
        /*003a*/ 	.short	(.L_171 - .L_170)
.L_170:
        /*003c*/ 	.word	0x00000000
        /*0040*/ 	.short	0x0000
        /*0042*/ 	.short	0x0000
        /*0044*/ 	.byte	0x00, 0xf5, 0x21, 0x00


	//----- nvinfo : EIATTR_SPARSE_MMA_MASK
	.align		4
.L_171:
        /*0048*/ 	.byte	0x03, 0x50
        /*004a*/ 	.short	0x0000


	//----- nvinfo : EIATTR_MAXREG_COUNT
	.align		4
        /*004c*/ 	.byte	0x03, 0x1b
        /*004e*/ 	.short	0x00ff


	//----- nvinfo : EIATTR_MERCURY_ISA_VERSION
	.align		4
        /*0050*/ 	.byte	0x03, 0x5f
        /*0052*/ 	.short	0x0101


	//----- nvinfo : EIATTR_VRC_CTA_INIT_COUNT
	.align		4
        /*0054*/ 	.byte	0x02, 0x4a
	.zero		1
	.zero		1


	//----- nvinfo : EIATTR_EXIT_INSTR_OFFSETS
	.align		4
        /*0058*/ 	.byte	0x04, 0x1c
        /*005a*/ 	.short	(.L_173 - .L_172)


	//   ....[0]....
.L_172:
        /*005c*/ 	.word	0x000000a0


	//   ....[1]....
        /*0060*/ 	.word	0x00001910


	//   ....[2]....
        /*0064*/ 	.word	0x000029c0


	//   ....[3]....
        /*0068*/ 	.word	0x00003220


	//   ....[4]....
        /*006c*/ 	.word	0x000036a0


	//   ....[5]....
        /*0070*/ 	.word	0x00003820


	//----- nvinfo : EIATTR_CRS_STACK_SIZE
	.align		4
.L_173:
        /*0074*/ 	.byte	0x04, 0x1e
        /*0076*/ 	.short	(.L_175 - .L_174)
.L_174:
        /*0078*/ 	.word	0x00000000


	//----- nvinfo : EIATTR_CBANK_PARAM_SIZE
	.align		4
.L_175:
        /*007c*/ 	.byte	0x03, 0x19
        /*007e*/ 	.short	0x0018


	//----- nvinfo : EIATTR_PARAM_CBANK
	.align		4
        /*0080*/ 	.byte	0x04, 0x0a
        /*0082*/ 	.short	(.L_177 - .L_176)
	.align		4
.L_176:
        /*0084*/ 	.word	index@(.nv.constant0.softmax)
        /*0088*/ 	.short	0x0380
        /*008a*/ 	.short	0x0018


	//----- nvinfo : EIATTR_SW_WAR
	.align		4
.L_177:
        /*008c*/ 	.byte	0x04, 0x36
        /*008e*/ 	.short	(.L_179 - .L_178)
.L_178:
        /*0090*/ 	.word	0x00000008
.L_179:


//--------------------- .nv.callgraph             --------------------------
	.section	.nv.callgraph,"",@"SHT_CUDA_CALLGRAPH"
	.align	4
	.sectionentsize	8
	.align		4
        /*0000*/ 	.word	0x00000000
	.align		4
        /*0004*/ 	.word	0xffffffff
	.align		4
        /*0008*/ 	.word	0x00000000
	.align		4
        /*000c*/ 	.word	0xfffffffe
	.align		4
        /*0010*/ 	.word	0x00000000
	.align		4
        /*0014*/ 	.word	0xfffffffd
	.align		4
        /*0018*/ 	.word	0x00000000
	.align		4
        /*001c*/ 	.word	0xfffffffc


//--------------------- .text.log_softmax_back2   --------------------------
	.section	.text.log_softmax_back2,"ax",@progbits
	.align	128
        .global         log_softmax_back2
        .type           log_softmax_back2,@function
        .size           log_softmax_back2,(.L_x_334 - log_softmax_back2)
        .other          log_softmax_back2,@"STO_CUDA_ENTRY STV_DEFAULT"
log_softmax_back2:
.text.log_softmax_back2:
[----:B------:R-:W-:Y:S01]  /*0000*/  LDC R1, c[0x0][0x37c] ;  /* 0x0000df00ff017b82 */ /* 0x000fe20000000800 */
[----:B------:R-:W0:Y:S07]  /*0010*/  S2R R3, SR_TID.X ;  /* 0x0000000000037919 */ /* 0x000e2e0000002100 */
[----:B------:R-:W-:Y:S01]  /*0020*/  S2UR UR4, SR_CTAID.X ;  /* 0x00000000000479c3 */ /* 0x000fe20000002500 */
[----:B------:R-:W1:Y:S01]  /*0030*/  LDCU UR6, c[0x0][0x370] ;  /* 0x00006e00ff0677ac */ /* 0x000e620008000800 */
[----:B------:R-:W2:Y:S06]  /*0040*/  LDCU UR7, c[0x0][0x398] ;  /* 0x00007300ff0777ac */ /* 0x000eac0008000800 */
[----:B------:R-:W1:Y:S08]  /*0050*/  S2UR UR5, SR_CTAID.Y ;  /* 0x00000000000579c3 */ /* 0x000e700000002600 */
[----:B------:R-:W0:Y:S01]  /*0060*/  LDC R2, c[0x0][0x360] ;  /* 0x0000d800ff027b82 */ /* 0x000e220000000800 */
[----:B-1----:R-:W-:-:S06]  /*0070*/  UIMAD UR4, UR5, UR6, UR4 ;  /* 0x00000006050472a4 */ /* 0x002fcc000f8e0204 */
[----:B0-----:R-:W-:-:S05]  /*0080*/  IMAD R2, R2, UR4, R3 ;  /* 0x0000000402027c24 */ /* 0x001fca000f8e0203 */
[----:B--2---:R-:W-:-:S13]  /*0090*/  ISETP.GE.AND P0, PT, R2, UR7, PT ;  /* 0x0000000702007c0c */ /* 0x004fda000bf06270 */
[----:B------:R-:W-:Y:S05]  /*00a0*/  @P0 EXIT ;  /* 0x000000000000094d */ /* 0x000fea0003800000 */
[----:B------:R-:W0:Y:S01]  /*00b0*/  LDC.64 R6, c[0x0][0x388] ;  /* 0x0000e200ff067b82 */ /* 0x000e220000000a00 */
[----:B------:R-:W1:Y:S01]  /*00c0*/  LDCU.64 UR4, c[0x0][0x358] ;  /* 0x00006b00ff0477ac */ /* 0x000e620008000a00 */
[----:B------:R-:W2:Y:S06]  /*00d0*/  LDCU UR6, c[0x0][0x39c] ;  /* 0x00007380ff0677ac */ /* 0x000eac0008000800 */
[----:B------:R-:W3:Y:S01]  /*00e0*/  LDC.64 R4, c[0x0][0x380] ;  /* 0x0000e000ff047b82 */ /* 0x000ee20000000a00 */
[----:B0-----:R-:W-:-:S06]  /*00f0*/  IMAD.WIDE R6, R2, 0x4, R6 ;  /* 0x0000000402067825 */ /* 0x001fcc00078e0206 */
[----:B-1----:R-:W4:Y:S01]  /*0100*/  LDG.E R7, desc[UR4][R6.64] ;  /* 0x0000000406077981 */ /* 0x002f22000c1e1900 */
[----:B---3--:R-:W-:-:S05]  /*0110*/  IMAD.WIDE R4, R2, 0x4, R4 ;  /* 0x0000000402047825 */ /* 0x008fca00078e0204 */
[----:B------:R-:W4:Y:S01]  /*0120*/  LDG.E R0, desc[UR4][R4.64] ;  /* 0x0000000404007981 */ /* 0x000f22000c1e1900 */
[----:B--2---:R-:W-:-:S04]  /*0130*/  I2FP.F32.S32 R3, UR6 ;  /* 0x0000000600037c45 */ /* 0x004fc80008201400 */
[----:B------:R-:W0:Y:S01]  /*0140*/  MUFU.RCP R8, R3 ;  /* 0x0000000300087308 */ /* 0x000e220000001000 */
[----:B------:R-:W-:Y:S01]  /*0150*/  BSSY.RECONVERGENT B0, `(.L_x_0) ;  /* 0x000000c000007945 */ /* 0x000fe20003800200 */
[----:B0-----:R-:W-:-:S04]  /*0160*/  FFMA R9, -R3, R8, 1 ;  /* 0x3f80000003097423 */ /* 0x001fc80000000108 */
[----:B------:R-:W-:Y:S01]  /*0170*/  FFMA R9, R8, R9, R8 ;  /* 0x0000000908097223 */ /* 0x000fe20000000008 */
[----:B----4-:R-:W-:-:S04]  /*0180*/  FADD R0, R0, -R7 ;  /* 0x8000000700007221 */ /* 0x010fc80000000000 */
[----:B------:R-:W0:Y:S01]  /*0190*/  FCHK P0, R0, R3 ;  /* 0x0000000300007302 */ /* 0x000e220000000000 */
[----:B------:R-:W-:-:S04]  /*01a0*/  FFMA R8, R0, R9, RZ ;  /* 0x0000000900087223 */ /* 0x000fc800000000ff */
[----:B------:R-:W-:-:S04]  /*01b0*/  FFMA R10, -R3, R8, R0 ;  /* 0x00000008030a7223 */ /* 0x000fc80000000100 */
[----:B------:R-:W-:Y:S01]  /*01c0*/  FFMA R9, R9, R10, R8 ;  /* 0x0000000a09097223 */ /* 0x000fe20000000008 */
[----:B0-----:R-:W-:Y:S06]  /*01d0*/  @!P0 BRA `(.L_x_1) ;  /* 0x00000000000c8947 */ /* 0x001fec0003800000 */
[----:B------:R-:W-:-:S07]  /*01e0*/  MOV R4, 0x200 ;  /* 0x0000020000047802 */ /* 0x000fce0000000f00 */
[----:B------:R-:W-:Y:S05]  /*01f0*/  CALL.REL.NOINC `($__internal_0_$__cuda_sm3x_div_rn_noftz_f32_slowpath) ;  /* 0x0000000000187944 */ /* 0x000fea0003c00000 */
[----:B------:R-:W-:-:S07]  /*0200*/  IMAD.MOV.U32 R9, RZ, RZ, R0 ;  /* 0x000000ffff097224 */ /* 0x000fce00078e0000 */
.L_x_1:
[----:B------:R-:W-:Y:S05]  /*0210*/  BSYNC.RECONVERGENT B0 ;  /* 0x0000000000007941 */ /* 0x000fea0003800200 */
.L_x_0:
[----:B------:R-:W0:Y:S02]  /*0220*/  LDC.64 R4, c[0x0][0x390] ;  /* 0x0000e400ff047b82 */ /* 0x000e240000000a00 */
[----:B0-----:R-:W-:-:S05]  /*0230*/  IMAD.WIDE R2, R2, 0x4, R4 ;  /* 0x0000000402027825 */ /* 0x001fca00078e0204 */
[----:B------:R-:W-:Y:S01]  /*0240*/  STG.E desc[UR4][R2.64], R9 ;  /* 0x0000000902007986 */ /* 0x000fe2000c101904 */
[----:B------:R-:W-:Y:S05]  /*0250*/  EXIT ;  /* 0x000000000000794d */ /* 0x000fea0003800000 */
        .weak           $__internal_0_$__cuda_sm3x_div_rn_noftz_f32_slowpath
        .type           $__internal_0_$__cuda_sm3x_div_rn_noftz_f32_slowpath,@function
        .size           $__internal_0_$__cuda_sm3x_div_rn_noftz_f32_slowpath,(.L_x_334 - $__internal_0_$__cuda_sm3x_div_rn_noftz_f32_slowpath)
$__internal_0_$__cuda_sm3x_div_rn_noftz_f32_slowpath:
[--C-:B------:R-:W-:Y:S01]  /*0260*/  SHF.R.U32.HI R6, RZ, 0x17, R3.reuse ;  /* 0x00000017ff067819 */ /* 0x100fe20000011603 */
[----:B------:R-:W-:Y:S01]  /*0270*/  BSSY.RECONVERGENT B1, `(.L_x_2) ;  /* 0x0000064000017945 */ /* 0x000fe20003800200 */
[--C-:B------:R-:W-:Y:S01]  /*0280*/  SHF.R.U32.HI R5, RZ, 0x17, R0.reuse ;  /* 0x00000017ff057819 */ /* 0x100fe20000011600 */
[----:B------:R-:W-:Y:S01]  /*0290*/  IMAD.MOV.U32 R7, RZ, RZ, R0 ;  /* 0x000000ffff077224 */ /* 0x000fe200078e0000 */
[----:B------:R-:W-:Y:S01]  /*02a0*/  LOP3.LUT R6, R6, 0xff, RZ, 0xc0, !PT ;  /* 0x000000ff06067812 */ /* 0x000fe200078ec0ff */
[----:B------:R-:W-:Y:S01]  /*02b0*/  IMAD.MOV.U32 R8, RZ, RZ, R3 ;  /* 0x000000ffff087224 */ /* 0x000fe200078e0003 */
[----:B------:R-:W-:-:S03]  /*02c0*/  LOP3.LUT R5, R5, 0xff, RZ, 0xc0, !PT ;  /* 0x000000ff05057812 */ /* 0x000fc600078ec0ff */
[----:B------:R-:W-:Y:S02]  /*02d0*/  VIADD R11, R6, 0xffffffff ;  /* 0xffffffff060b7836 */ /* 0x000fe40000000000 */
[----:B------:R-:W-:-:S03]  /*02e0*/  VIADD R10, R5, 0xffffffff ;  /* 0xffffffff050a7836 */ /* 0x000fc60000000000 */
[----:B------:R-:W-:-:S04]  /*02f0*/  ISETP.GT.U32.AND P0, PT, R11, 0xfd, PT ;  /* 0x000000fd0b00780c */ /* 0x000fc80003f04070 */
[----:B------:R-:W-:-:S13]  /*0300*/  ISETP.GT.U32.OR P0, PT, R10, 0xfd, P0 ;  /* 0x000000fd0a00780c */ /* 0x000fda0000704470 */
[----:B------:R-:W-:Y:S01]  /*0310*/  @!P0 IMAD.MOV.U32 R9, RZ, RZ, RZ ;  /* 0x000000ffff098224 */ /* 0x000fe200078e00ff */
[----:B------:R-:W-:Y:S06]  /*0320*/  @!P0 BRA `(.L_x_3) ;  /* 0x00000000005c8947 */ /* 0x000fec0003800000 */
[----:B------:R-:W-:Y:S02]  /*0330*/  FSETP.GTU.FTZ.AND P0, PT, |R0|, +INF , PT ;  /* 0x7f8000000000780b */ /* 0x000fe40003f1c200 */
[----:B------:R-:W-:-:S04]  /*0340*/  FSETP.GTU.FTZ.AND P1, PT, |R3|, +INF , PT ;  /* 0x7f8000000300780b */ /* 0x000fc80003f3c200 */
[----:B------:R-:W-:-:S13]  /*0350*/  PLOP3.LUT P0, PT, P0, P1, PT, 0xf8, 0x8f ;  /* 0x00000000008f781c */ /* 0x000fda0000703f70 */
[----:B------:R-:W-:Y:S05]  /*0360*/  @P0 BRA `(.L_x_4) ;  /* 0x00000004004c0947 */ /* 0x000fea0003800000 */
[----:B------:R-:W-:-:S13]  /*0370*/  LOP3.LUT P0, RZ, R8, 0x7fffffff, R7, 0xc8, !PT ;  /* 0x7fffffff08ff7812 */ /* 0x000fda000780c807 */
[----:B------:R-:W-:Y:S05]  /*0380*/  @!P0 BRA `(.L_x_5) ;  /* 0x00000004003c8947 */ /* 0x000fea0003800000 */
[C---:B------:R-:W-:Y:S02]  /*0390*/  FSETP.NEU.FTZ.AND P2, PT, |R0|.reuse, +INF , PT ;  /* 0x7f8000000000780b */ /* 0x040fe40003f5d200 */
[----:B------:R-:W-:Y:S02]  /*03a0*/  FSETP.NEU.FTZ.AND P1, PT, |R3|, +INF , PT ;  /* 0x7f8000000300780b */ /* 0x000fe40003f3d200 */
[----:B------:R-:W-:-:S11]  /*03b0*/  FSETP.NEU.FTZ.AND P0, PT, |R0|, +INF , PT ;  /* 0x7f8000000000780b */ /* 0x000fd60003f1d200 */
[----:B------:R-:W-:Y:S05]  /*03c0*/  @!P1 BRA !P2, `(.L_x_5) ;  /* 0x00000004002c9947 */ /* 0x000fea0005000000 */
[----:B------:R-:W-:-:S04]  /*03d0*/  LOP3.LUT P2, RZ, R7, 0x7fffffff, RZ, 0xc0, !PT ;  /* 0x7fffffff07ff7812 */ /* 0x000fc8000784c0ff */
[----:B------:R-:W-:-:S13]  /*03e0*/  PLOP3.LUT P1, PT, P1, P2, PT, 0x2f, 0xf2 ;  /* 0x0000000000f2781c */ /* 0x000fda0000f24577 */
[----:B------:R-:W-:Y:S05]  /*03f0*/  @P1 BRA `(.L_x_6) ;  /* 0x0000000400181947 */ /* 0x000fea0003800000 */
[----:B------:R-:W-:-:S04]  /*0400*/  LOP3.LUT P1, RZ, R8, 0x7fffffff, RZ, 0xc0, !PT ;  /* 0x7fffffff08ff7812 */ /* 0x000fc8000782c0ff */
[----:B------:R-:W-:-:S13]  /*0410*/  PLOP3.LUT P0, PT, P0, P1, PT, 0x2f, 0xf2 ;  /* 0x0000000000f2781c */ /* 0x000fda0000702577 */
[----:B------:R-:W-:Y:S05]  /*0420*/  @P0 BRA `(.L_x_7) ;  /* 0x0000000400000947 */ /* 0x000fea0003800000 */
[----:B------:R-:W-:Y:S02]  /*0430*/  ISETP.GE.AND P0, PT, R10, RZ, PT ;  /* 0x000000ff0a00720c */ /* 0x000fe40003f06270 */
[----:B------:R-:W-:-:S11]  /*0440*/  ISETP.GE.AND P1, PT, R11, RZ, PT ;  /* 0x000000ff0b00720c */ /* 0x000fd60003f26270 */
[----:B------:R-:W-:Y:S02]  /*0450*/  @P0 IMAD.MOV.U32 R9, RZ, RZ, RZ ;  /* 0x000000ffff090224 */ /* 0x000fe400078e00ff */
[----:B------:R-:W-:Y:S01]  /*0460*/  @!P0 FFMA R7, R0, 1.84467440737095516160e+19, RZ ;  /* 0x5f80000000078823 */ /* 0x000fe200000000ff */
[----:B------:R-:W-:Y:S02]  /*0470*/  @!P0 IMAD.MOV.U32 R9, RZ, RZ, -0x40 ;  /* 0xffffffc0ff098424 */ /* 0x000fe400078e00ff */
[----:B------:R-:W-:Y:S02]  /*0480*/  @!P1 FFMA R8, R3, 1.84467440737095516160e+19, RZ ;  /* 0x5f80000003089823 */ /* 0x000fe400000000ff */
[----:B------:R-:W-:-:S07]  /*0490*/  @!P1 VIADD R9, R9, 0x40 ;  /* 0x0000004009099836 */ /* 0x000fce0000000000 */
.L_x_3:
[----:B------:R-:W-:Y:S01]  /*04a0*/  LEA R3, R6, 0xc0800000, 0x17 ;  /* 0xc080000006037811 */ /* 0x000fe200078eb8ff */
[----:B------:R-:W-:Y:S01]  /*04b0*/  VIADD R5, R5, 0xffffff81 ;  /* 0xffffff8105057836 */ /* 0x000fe20000000000 */
[----:B------:R-:W-:Y:S03]  /*04c0*/  BSSY.RECONVERGENT B2, `(.L_x_8) ;  /* 0x0000035000027945 */ /* 0x000fe60003800200 */
[----:B------:R-:W-:Y:S01]  /*04d0*/  IMAD.IADD R3, R8, 0x1, -R3 ;  /* 0x0000000108037824 */ /* 0x000fe200078e0a03 */
[C---:B------:R-:W-:Y:S01]  /*04e0*/  IADD3 R6, PT, PT, R5.reuse, 0x7f, -R6 ;  /* 0x0000007f05067810 */ /* 0x040fe20007ffe806 */
[----:B------:R-:W-:Y:S02]  /*04f0*/  IMAD R0, R5, -0x800000, R7 ;  /* 0xff80000005007824 */ /* 0x000fe400078e0207 */
[----:B------:R-:W0:Y:S01]  /*0500*/  MUFU.RCP R8, R3 ;  /* 0x0000000300087308 */ /* 0x000e220000001000 */
[----:B------:R-:W-:Y:S01]  /*0510*/  FADD.FTZ R11, -R3, -RZ ;  /* 0x800000ff030b7221 */ /* 0x000fe20000010100 */
[----:B------:R-:W-:-:S03]  /*0520*/  IMAD.IADD R6, R6, 0x1, R9 ;  /* 0x0000000106067824 */ /* 0x000fc600078e0209 */
[----:B0-----:R-:W-:-:S04]  /*0530*/  FFMA R13, R8, R11, 1 ;  /* 0x3f800000080d7423 */ /* 0x001fc8000000000b */
[----:B------:R-:W-:-:S04]  /*0540*/  FFMA R10, R8, R13, R8 ;  /* 0x0000000d080a7223 */ /* 0x000fc80000000008 */
[----:B------:R-:W-:-:S04]  /*0550*/  FFMA R7, R0, R10, RZ ;  /* 0x0000000a00077223 */ /* 0x000fc800000000ff */
[----:B------:R-:W-:-:S04]  /*0560*/  FFMA R8, R11, R7, R0 ;  /* 0x000000070b087223 */ /* 0x000fc80000000000 */
[----:B------:R-:W-:-:S04]  /*0570*/  FFMA R7, R10, R8, R7 ;  /* 0x000000080a077223 */ /* 0x000fc80000000007 */
[----:B------:R-:W-:-:S04]  /*0580*/  FFMA R8, R11, R7, R0 ;  /* 0x000000070b087223 */ /* 0x000fc80000000000 */
[----:B------:R-:W-:-:S05]  /*0590*/  FFMA R0, R10, R8, R7 ;  /* 0x000000080a007223 */ /* 0x000fca0000000007 */
[----:B------:R-:W-:-:S04]  /*05a0*/  SHF.R.U32.HI R3, RZ, 0x17, R0 ;  /* 0x00000017ff037819 */ /* 0x000fc80000011600 */
[----:B------:R-:W-:-:S05]  /*05b0*/  LOP3.LUT R3, R3, 0xff, RZ, 0xc0, !PT ;  /* 0x000000ff03037812 */ /* 0x000fca00078ec0ff */
[----:B------:R-:W-:-:S04]  /*05c0*/  IMAD.IADD R9, R3, 0x1, R6 ;  /* 0x0000000103097824 */ /* 0x000fc800078e0206 */
[----:B------:R-:W-:-:S05]  /*05d0*/  VIADD R3, R9, 0xffffffff ;  /* 0xffffffff09037836 */ /* 0x000fca0000000000 */
[----:B------:R-:W-:-:S13]  /*05e0*/  ISETP.GE.U32.AND P0, PT, R3, 0xfe, PT ;  /* 0x000000fe0300780c */ /* 0x000fda0003f06070 */
[----:B------:R-:W-:Y:S05]  /*05f0*/  @!P0 BRA `(.L_x_9) ;  /* 0x0000000000808947 */ /* 0x000fea0003800000 */
[----:B------:R-:W-:-:S13]  /*0600*/  ISETP.GT.AND P0, PT, R9, 0xfe, PT ;  /* 0x000000fe0900780c */ /* 0x000fda0003f04270 */
[----:B------:R-:W-:Y:S05]  /*0610*/  @P0 BRA `(.L_x_10) ;  /* 0x00000000006c0947 */ /* 0x000fea0003800000 */
[----:B------:R-:W-:-:S13]  /*0620*/  ISETP.GE.AND P0, PT, R9, 0x1, PT ;  /* 0x000000010900780c */ /* 0x000fda0003f06270 */
[----:B------:R-:W-:Y:S05]  /*0630*/  @P0 BRA `(.L_x_11) ;  /* 0x0000000000740947 */ /* 0x000fea0003800000 */
[----:B------:R-:W-:Y:S02]  /*0640*/  ISETP.GE.AND P0, PT, R9, -0x18, PT ;  /* 0xffffffe80900780c */ /* 0x000fe40003f06270 */
[----:B------:R-:W-:-:S11]  /*0650*/  LOP3.LUT R0, R0, 0x80000000, RZ, 0xc0, !PT ;  /* 0x8000000000007812 */ /* 0x000fd600078ec0ff */
[----:B------:R-:W-:Y:S05]  /*0660*/  @!P0 BRA `(.L_x_11) ;  /* 0x0000000000688947 */ /* 0x000fea0003800000 */
[CCC-:B------:R-:W-:Y:S01]  /*0670*/  FFMA.RZ R3, R10.reuse, R8.reuse, R7.reuse ;  /* 0x000000080a037223 */ /* 0x1c0fe2000000c007 */
[CCC-:B------:R-:W-:Y:S01]  /*0680*/  FFMA.RM R6, R10.reuse, R8.reuse, R7.reuse ;  /* 0x000000080a067223 */ /* 0x1c0fe20000004007 */
[C---:B------:R-:W-:Y:S02]  /*0690*/  ISETP.NE.AND P2, PT, R9.reuse, RZ, PT ;  /* 0x000000ff0900720c */ /* 0x040fe40003f45270 */
[----:B------:R-:W-:Y:S02]  /*06a0*/  ISETP.NE.AND P1, PT, R9, RZ, PT ;  /* 0x000000ff0900720c */ /* 0x000fe40003f25270 */
[----:B------:R-:W-:Y:S01]  /*06b0*/  LOP3.LUT R5, R3, 0x7fffff, RZ, 0xc0, !PT ;  /* 0x007fffff03057812 */ /* 0x000fe200078ec0ff */
[----:B------:R-:W-:Y:S01]  /*06c0*/  FFMA.RP R3, R10, R8, R7 ;  /* 0x000000080a037223 */ /* 0x000fe20000008007 */
[----:B------:R-:W-:Y:S02]  /*06d0*/  VIADD R8, R9, 0x20 ;  /* 0x0000002009087836 */ /* 0x000fe40000000000 */
[----:B------:R-:W-:Y:S01]  /*06e0*/  LOP3.LUT R5, R5, 0x800000, RZ, 0xfc, !PT ;  /* 0x0080000005057812 */ /* 0x000fe200078efcff */
[----:B------:R-:W-:Y:S01]  /*06f0*/  IMAD.MOV R7, RZ, RZ, -R9 ;  /* 0x000000ffff077224 */ /* 0x000fe200078e0a09 */
[----:B------:R-:W-:-:S02]  /*0700*/  FSETP.NEU.FTZ.AND P0, PT, R3, R6, PT ;  /* 0x000000060300720b */ /* 0x000fc40003f1d000 */
[----:B------:R-:W-:Y:S02]  /*0710*/  SHF.L.U32 R8, R5, R8, RZ ;  /* 0x0000000805087219 */ /* 0x000fe400000006ff */
[----:B------:R-:W-:Y:S02]  /*0720*/  SEL R6, R7, RZ, P2 ;  /* 0x000000ff07067207 */ /* 0x000fe40001000000 */
[----:B------:R-:W-:Y:S02]  /*0730*/  ISETP.NE.AND P1, PT, R8, RZ, P1 ;  /* 0x000000ff0800720c */ /* 0x000fe40000f25270 */
[----:B------:R-:W-:Y:S02]  /*0740*/  SHF.R.U32.HI R6, RZ, R6, R5 ;  /* 0x00000006ff067219 */ /* 0x000fe40000011605 */
[----:B------:R-:W-:Y:S02]  /*0750*/  PLOP3.LUT P0, PT, P0, P1, PT, 0xf8, 0x8f ;  /* 0x00000000008f781c */ /* 0x000fe40000703f70 */
[----:B------:R-:W-:-:S02]  /*0760*/  SHF.R.U32.HI R8, RZ, 0x1, R6 ;  /* 0x00000001ff087819 */ /* 0x000fc40000011606 */
[----:B------:R-:W-:-:S04]  /*0770*/  SEL R3, RZ, 0x1, !P0 ;  /* 0x00000001ff037807 */ /* 0x000fc80004000000 */
[----:B------:R-:W-:-:S04]  /*0780*/  LOP3.LUT R3, R3, 0x1, R8, 0xf8, !PT ;  /* 0x0000000103037812 */ /* 0x000fc800078ef808 */
[----:B------:R-:W-:-:S05]  /*0790*/  LOP3.LUT R3, R3, R6, RZ, 0xc0, !PT ;  /* 0x0000000603037212 */ /* 0x000fca00078ec0ff */
[----:B------:R-:W-:-:S05]  /*07a0*/  IMAD.IADD R3, R8, 0x1, R3 ;  /* 0x0000000108037824 */ /* 0x000fca00078e0203 */
[----:B------:R-:W-:Y:S01]  /*07b0*/  LOP3.LUT R0, R3, R0, RZ, 0xfc, !PT ;  /* 0x0000000003007212 */ /* 0x000fe200078efcff */
[----:B------:R-:W-:Y:S06]  /*07c0*/  BRA `(.L_x_11) ;  /* 0x0000000000107947 */ /* 0x000fec0003800000 */
.L_x_10:
[----:B------:R-:W-:-:S04]  /*07d0*/  LOP3.LUT R0, R0, 0x80000000, RZ, 0xc0, !PT ;  /* 0x8000000000007812 */ /* 0x000fc800078ec0ff */
[----:B------:R-:W-:Y:S01]  /*07e0*/  LOP3.LUT R0, R0, 0x7f800000, RZ, 0xfc, !PT ;  /* 0x7f80000000007812 */ /* 0x000fe200078efcff */
[----:B------:R-:W-:Y:S06]  /*07f0*/  BRA `(.L_x_11) ;  /* 0x0000000000047947 */ /* 0x000fec0003800000 */
.L_x_9:
[----:B------:R-:W-:-:S07]  /*0800*/  IMAD R0, R6, 0x800000, R0 ;  /* 0x0080000006007824 */ /* 0x000fce00078e0200 */
.L_x_11:
[----:B------:R-:W-:Y:S05]  /*0810*/  BSYNC.RECONVERGENT B2 ;  /* 0x0000000000027941 */ /* 0x000fea0003800200 */
.L_x_8:
[----:B------:R-:W-:Y:S05]  /*0820*/  BRA `(.L_x_12) ;  /* 0x0000000000207947 */ /* 0x000fea0003800000 */
.L_x_7:
[----:B------:R-:W-:-:S04]  /*0830*/  LOP3.LUT R0, R8, 0x80000000, R7, 0x48, !PT ;  /* 0x8000000008007812 */ /* 0x000fc800078e4807 */
[----:B------:R-:W-:Y:S01]  /*0840*/  LOP3.LUT R0, R0, 0x7f800000, RZ, 0xfc, !PT ;  /* 0x7f80000000007812 */ /* 0x000fe200078efcff */
[----:B------:R-:W-:Y:S06]  /*0850*/  BRA `(.L_x_12) ;  /* 0x0000000000147947 */ /* 0x000fec0003800000 */
.L_x_6:
[----:B------:R-:W-:Y:S01]  /*0860*/  LOP3.LUT R0, R8, 0x80000000, R7, 0x48, !PT ;  /* 0x8000000008007812 */ /* 0x000fe200078e4807 */
[----:B------:R-:W-:Y:S06]  /*0870*/  BRA `(.L_x_12) ;  /* 0x00000000000c7947 */ /* 0x000fec0003800000 */
.L_x_5:
[----:B------:R-:W0:Y:S01]  /*0880*/  MUFU.RSQ R0, -QNAN ;  /* 0xffc0000000007908 */ /* 0x000e220000001400 */
[----:B------:R-:W-:Y:S05]  /*0890*/  BRA `(.L_x_12) ;  /* 0x0000000000047947 */ /* 0x000fea0003800000 */
.L_x_4:
[----:B------:R-:W-:-:S07]  /*08a0*/  FADD.FTZ R0, R0, R3 ;  /* 0x0000000300007221 */ /* 0x000fce0000010000 */
.L_x_12:
[----:B------:R-:W-:Y:S05]  /*08b0*/  BSYNC.RECONVERGENT B1 ;  /* 0x0000000000017941 */ /* 0x000fea0003800200 */
.L_x_2:
[----:B------:R-:W-:-:S04]  /*08c0*/  IMAD.MOV.U32 R5, RZ, RZ, 0x0 ;  /* 0x00000000ff057424 */ /* 0x000fc800078e00ff */
[----:B0-----:R-:W-:Y:S05]  /*08d0*/  RET.REL.NODEC R4 `(log_softmax_back2) ;  /* 0xfffffff404c87950 */ /* 0x001fea0003c3ffff */
.L_x_13:
[----:B------:R-:W-:-:S00]  /*08e0*/  BRA `(.L_x_13) ;  /* 0xfffffffc00fc7947 */ /* 0x000fc0000383ffff */
[----:B------:R-:W-:-:S00]  /*08f0*/  NOP ;  /* 0x0000000000007918 */ /* 0x000fc00000000000 */
        /* <DEDUP_REMOVED lines=8> */
.L_x_334:


//--------------------- .text.log_softmax_back    --------------------------
	.section	.text.log_softmax_back,"ax",@progbits
	.align	128
        .global         log_softmax_back
        .type           log_softmax_back,@function
        .size           log_softmax_back,(.L_x_339 - log_softmax_back)
        .other          log_softmax_back,@"STO_CUDA_ENTRY STV_DEFAULT"
log_softmax_back:
.text.log_softmax_back:
        /* <DEDUP_REMOVED lines=12> */
[----:B------:R-:W1:Y:S07]  /*00c0*/  LDCU.64 UR4, c[0x0][0x358] ;  /* 0x00006b00ff0477ac */ /* 0x000e6e0008000a00 */
[----:B------:R-:W2:Y:S08]  /*00d0*/  LDC.64 R4, c[0x0][0x388] ;  /* 0x0000e200ff047b82 */ /* 0x000eb00000000a00 */
[----:B------:R-:W3:Y:S01]  /*00e0*/  LDC.64 R6, c[0x0][0x390] ;  /* 0x0000e400ff067b82 */ /* 0x000ee20000000a00 */
[----:B0-----:R-:W-:-:S06]  /*00f0*/  IMAD.WIDE R2, R9, 0x4, R2 ;  /* 0x0000000409027825 */ /* 0x001fcc00078e0202 */
[----:B-1----:R-:W4:Y:S01]  /*0100*/  LDG.E R2, desc[UR4][R2.64] ;  /* 0x0000000402027981 */ /* 0x002f22000c1e1900 */
[----:B--2---:R-:W-:-:S06]  /*0110*/  IMAD.WIDE R4, R9, 0x4, R4 ;  /* 0x0000000409047825 */ /* 0x004fcc00078e0204 */
[----:B------:R-:W4:Y:S01]  /*0120*/  LDG.E R5, desc[UR4][R4.64] ;  /* 0x0000000404057981 */ /* 0x000f22000c1e1900 */
[----:B---3--:R-:W-:-:S04]  /*0130*/  IMAD.WIDE R6, R9, 0x4, R6 ;  /* 0x0000000409067825 */ /* 0x008fc800078e0206 */
[----:B----4-:R-:W-:-:S05]  /*0140*/  FADD R9, R2, -R5 ;  /* 0x8000000502097221 */ /* 0x010fca0000000000 */
[----:B------:R-:W-:Y:S01]  /*0150*/  STG.E desc[UR4][R6.64], R9 ;  /* 0x0000000906007986 */ /* 0x000fe2000c101904 */
[----:B------:R-:W-:Y:S05]  /*0160*/  EXIT ;  /* 0x000000000000794d */ /* 0x000fea0003800000 */
.L_x_14:
        /* <DEDUP_REMOVED lines=9> */
.L_x_339:


//--------------------- .text.softmax_back        --------------------------
	.section	.text.softmax_back,"ax",@progbits
	.align	128
        .global         softmax_back
        .type           softmax_back,@function
        .size           softmax_back,(.L_x_340 - softmax_back)
        .other          softmax_back,@"STO_CUDA_ENTRY STV_DEFAULT"
softmax_back:
.text.softmax_back:
        /* <DEDUP_REMOVED lines=11> */
[----:B------:R-:W0:Y:S01]  /*00b0*/  LDCU UR5, c[0x0][0x39c] ;  /* 0x00007380ff0577ac */ /* 0x000e220008000800 */
[----:B------:R-:W-:Y:S01]  /*00c0*/  HFMA2 R14, -RZ, RZ, 0, 0 ;  /* 0x00000000ff0e7431 */ /* 0x000fe200000001ff */
[----:B------:R-:W1:Y:S01]  /*00d0*/  LDCU.64 UR14, c[0x0][0x358] ;  /* 0x00006b00ff0e77ac */ /* 0x000e620008000a00 */
[----:B0-----:R-:W-:-:S09]  /*00e0*/  UISETP.GE.AND UP0, UPT, UR5, 0x1, UPT ;  /* 0x000000010500788c */ /* 0x001fd2000bf06270 */
[----:B-1----:R-:W-:Y:S05]  /*00f0*/  BRA.U !UP0, `(.L_x_15) ;  /* 0x00000009084c7547 */ /* 0x002fea000b800000 */
[----:B------:R-:W-:Y:S02]  /*0100*/  UISETP.GE.U32.AND UP1, UPT, UR5, 0x10, UPT ;  /* 0x000000100500788c */ /* 0x000fe4000bf26070 */
[----:B------:R-:W-:Y:S01]  /*0110*/  IMAD R7, R0, UR5, RZ ;  /* 0x0000000500077c24 */ /* 0x000fe2000f8e02ff */
[----:B------:R-:W-:Y:S01]  /*0120*/  ULOP3.LUT UR12, UR5, 0xf, URZ, 0xc0, !UPT ;  /* 0x0000000f050c7892 */ /* 0x000fe2000f8ec0ff */
[----:B------:R-:W-:Y:S01]  /*0130*/  MOV R14, RZ ;  /* 0x000000ff000e7202 */ /* 0x000fe20000000f00 */
[----:B------:R-:W-:Y:S02]  /*0140*/  UMOV UR4, URZ ;  /* 0x000000ff00047c82 */ /* 0x000fe40008000000 */
[----:B------:R-:W-:Y:S02]  /*0150*/  UISETP.NE.AND UP0, UPT, UR12, URZ, UPT ;  /* 0x000000ff0c00728c */ /* 0x000fe4000bf05270 */
[----:B------:R-:W-:Y:S09]  /*0160*/  BRA.U !UP1, `(.L_x_16) ;  /* 0x00000005090c7547 */ /* 0x000ff2000b800000 */
[----:B------:R-:W0:Y:S01]  /*0170*/  LDCU.128 UR8, c[0x0][0x380] ;  /* 0x00007000ff0877ac */ /* 0x000e220008000c00 */
[----:B------:R-:W-:Y:S02]  /*0180*/  MOV R14, RZ ;  /* 0x000000ff000e7202 */ /* 0x000fe40000000f00 */
[----:B------:R-:W-:Y:S01]  /*0190*/  MOV R6, R7 ;  /* 0x0000000700067202 */ /* 0x000fe20000000f00 */
[----:B------:R-:W-:Y:S02]  /*01a0*/  ULOP3.LUT UR4, UR5, 0x7ffffff0, URZ, 0xc0, !UPT ;  /* 0x7ffffff005047892 */ /* 0x000fe4000f8ec0ff */
[----:B0-----:R-:W-:Y:S02]  /*01b0*/  UIADD3 UR7, UP1, UPT, UR8, 0x20, URZ ;  /* 0x0000002008077890 */ /* 0x001fe4000ff3e0ff */
[----:B------:R-:W-:Y:S02]  /*01c0*/  UIADD3 UR5, UP2, UPT, UR10, 0x20, URZ ;  /* 0x000000200a057890 */ /* 0x000fe4000ff5e0ff */
[----:B------:R-:W-:-:S02]  /*01d0*/  UIADD3 UR10, UPT, UPT, -UR4, URZ, URZ ;  /* 0x000000ff040a7290 */ /* 0x000fc4000fffe1ff */
[----:B------:R-:W-:Y:S02]  /*01e0*/  UIADD3.X UR8, UPT, UPT, URZ, UR9, URZ, UP1, !UPT ;  /* 0x00000009ff087290 */ /* 0x000fe40008ffe4ff */
[----:B------:R-:W-:-:S12]  /*01f0*/  UIADD3.X UR6, UPT, UPT, URZ, UR11, URZ, UP2, !UPT ;  /* 0x0000000bff067290 */ /* 0x000fd800097fe4ff */
.L_x_17:
[----:B------:R-:W-:Y:S02]  /*0200*/  MOV R4, UR7 ;  /* 0x0000000700047c02 */ /* 0x000fe40008000f00 */
[----:B------:R-:W-:Y:S02]  /*0210*/  MOV R5, UR8 ;  /* 0x0000000800057c02 */ /* 0x000fe40008000f00 */
[----:B------:R-:W-:Y:S02]  /*0220*/  MOV R2, UR5 ;  /* 0x0000000500027c02 */ /* 0x000fe40008000f00 */
[----:B------:R-:W-:Y:S01]  /*0230*/  MOV R3, UR6 ;  /* 0x0000000600037c02 */ /* 0x000fe20008000f00 */
[----:B------:R-:W-:-:S04]  /*0240*/  IMAD.WIDE R4, R6, 0x4, R4 ;  /* 0x0000000406047825 */ /* 0x000fc800078e0204 */
[----:B------:R-:W-:Y:S01]  /*0250*/  IMAD.WIDE R2, R6, 0x4, R2 ;  /* 0x0000000406027825 */ /* 0x000fe200078e0202 */
[----:B------:R-:W2:Y:S04]  /*0260*/  LDG.E R15, desc[UR14][R4.64+-0x20] ;  /* 0xffffe00e040f7981 */ /* 0x000ea8000c1e1900 */
[----:B------:R-:W2:Y:S04]  /*0270*/  LDG.E R16, desc[UR14][R2.64+-0x20] ;  /* 0xffffe00e02107981 */ /* 0x000ea8000c1e1900 */
[----:B------:R-:W3:Y:S04]  /*0280*/  LDG.E R24, desc[UR14][R4.64+-0x1c] ;  /* 0xffffe40e04187981 */ /* 0x000ee8000c1e1900 */
[----:B------:R-:W3:Y:S04]  /*0290*/  LDG.E R25, desc[UR14][R2.64+-0x1c] ;  /* 0xffffe40e02197981 */ /* 0x000ee8000c1e1900 */
[----:B------:R-:W4:Y:S04]  /*02a0*/  LDG.E R19, desc[UR14][R4.64+-0x18] ;  /* 0xffffe80e04137981 */ /* 0x000f28000c1e1900 */
[----:B------:R-:W4:Y:S04]  /*02b0*/  LDG.E R18, desc[UR14][R2.64+-0x18] ;  /* 0xffffe80e02127981 */ /* 0x000f28000c1e1900 */
[----:B------:R-:W5:Y:S04]  /*02c0*/  LDG.E R20, desc[UR14][R4.64+-0x14] ;  /* 0xffffec0e04147981 */ /* 0x000f68000c1e1900 */
        /* <DEDUP_REMOVED lines=11> */
[----:B------:R-:W5:Y:S01]  /*0380*/  LDG.E R27, desc[UR14][R2.64+0x1c] ;  /* 0x00001c0e021b7981 */ /* 0x000f62000c1e1900 */
[----:B--2---:R-:W-:-:S03]  /*0390*/  FFMA R15, R15, R16, R14 ;  /* 0x000000100f0f7223 */ /* 0x004fc6000000000e */
[----:B------:R-:W2:Y:S04]  /*03a0*/  LDG.E R16, desc[UR14][R4.64] ;  /* 0x0000000e04107981 */ /* 0x000ea8000c1e1900 */
[----:B------:R-:W2:Y:S01]  /*03b0*/  LDG.E R14, desc[UR14][R4.64+0x4] ;  /* 0x0000040e040e7981 */ /* 0x000ea2000c1e1900 */
[----:B---3--:R-:W-:-:S03]  /*03c0*/  FFMA R24, R24, R25, R15 ;  /* 0x0000001918187223 */ /* 0x008fc6000000000f */
[----:B------:R-:W3:Y:S01]  /*03d0*/  LDG.E R15, desc[UR14][R2.64+0x4] ;  /* 0x0000040e020f7981 */ /* 0x000ee2000c1e1900 */
[----:B----4-:R-:W-:-:S03]  /*03e0*/  FFMA R25, R19, R18, R24 ;  /* 0x0000001213197223 */ /* 0x010fc60000000018 */
[----:B------:R-:W4:Y:S04]  /*03f0*/  LDG.E R18, desc[UR14][R4.64+0x8] ;  /* 0x0000080e04127981 */ /* 0x000f28000c1e1900 */
[----:B------:R-:W4:Y:S01]  /*0400*/  LDG.E R19, desc[UR14][R2.64+0x8] ;  /* 0x0000080e02137981 */ /* 0x000f22000c1e1900 */
[----:B-----5:R-:W-:-:S03]  /*0410*/  FFMA R25, R20, R21, R25 ;  /* 0x0000001514197223 */ /* 0x020fc60000000019 */
[----:B------:R-:W5:Y:S04]  /*0420*/  LDG.E R20, desc[UR14][R4.64+0xc] ;  /* 0x00000c0e04147981 */ /* 0x000f68000c1e1900 */
[----:B------:R-:W5:Y:S01]  /*0430*/  LDG.E R21, desc[UR14][R2.64+0xc] ;  /* 0x00000c0e02157981 */ /* 0x000f62000c1e1900 */
[----:B------:R-:W-:-:S03]  /*0440*/  FFMA R25, R22, R23, R25 ;  /* 0x0000001716197223 */ /* 0x000fc60000000019 */
[----:B------:R-:W5:Y:S04]  /*0450*/  LDG.E R22, desc[UR14][R4.64+0x10] ;  /* 0x0000100e04167981 */ /* 0x000f68000c1e1900 */
[----:B------:R-:W5:Y:S01]  /*0460*/  LDG.E R23, desc[UR14][R2.64+0x10] ;  /* 0x0000100e02177981 */ /* 0x000f62000c1e1900 */
[----:B------:R-:W-:-:S03]  /*0470*/  FFMA R29, R12, R13, R25 ;  /* 0x0000000d0c1d7223 */ /* 0x000fc60000000019 */
[----:B------:R-:W5:Y:S04]  /*0480*/  LDG.E R24, desc[UR14][R4.64+0x14] ;  /* 0x0000140e04187981 */ /* 0x000f68000c1e1900 */
[----:B------:R-:W5:Y:S04]  /*0490*/  LDG.E R25, desc[UR14][R2.64+0x14] ;  /* 0x0000140e02197981 */ /* 0x000f68000c1e1900 */
[----:B------:R-:W5:Y:S04]  /*04a0*/  LDG.E R12, desc[UR14][R4.64+0x18] ;  /* 0x0000180e040c7981 */ /* 0x000f68000c1e1900 */
[----:B------:R-:W5:Y:S01]  /*04b0*/  LDG.E R13, desc[UR14][R2.64+0x18] ;  /* 0x0000180e020d7981 */ /* 0x000f62000c1e1900 */
[----:B------:R-:W-:-:S04]  /*04c0*/  FFMA R9, R10, R9, R29 ;  /* 0x000000090a097223 */ /* 0x000fc8000000001d */
[----:B------:R-:W-:Y:S01]  /*04d0*/  FFMA R9, R8, R11, R9 ;  /* 0x0000000b08097223 */ /* 0x000fe20000000009 */
[----:B------:R-:W-:-:S04]  /*04e0*/  UIADD3 UR10, UPT, UPT, UR10, 0x10, URZ ;  /* 0x000000100a0a7890 */ /* 0x000fc8000fffe0ff */
[----:B------:R-:W-:Y:S01]  /*04f0*/  UISETP.NE.AND UP1, UPT, UR10, URZ, UPT ;  /* 0x000000ff0a00728c */ /* 0x000fe2000bf25270 */
[----:B------:R-:W-:Y:S01]  /*0500*/  IADD3 R6, PT, PT, R6, 0x10, RZ ;  /* 0x0000001006067810 */ /* 0x000fe20007ffe0ff */
[----:B--2---:R-:W-:-:S04]  /*0510*/  FFMA R9, R16, R17, R9 ;  /* 0x0000001110097223 */ /* 0x004fc80000000009 */
[----:B---3--:R-:W-:-:S04]  /*0520*/  FFMA R9, R14, R15, R9 ;  /* 0x0000000f0e097223 */ /* 0x008fc80000000009 */
[----:B----4-:R-:W-:-:S04]  /*0530*/  FFMA R9, R18, R19, R9 ;  /* 0x0000001312097223 */ /* 0x010fc80000000009 */
[----:B-----5:R-:W-:-:S04]  /*0540*/  FFMA R9, R20, R21, R9 ;  /* 0x0000001514097223 */ /* 0x020fc80000000009 */
[----:B------:R-:W-:-:S04]  /*0550*/  FFMA R9, R22, R23, R9 ;  /* 0x0000001716097223 */ /* 0x000fc80000000009 */
[----:B------:R-:W-:-:S04]  /*0560*/  FFMA R9, R24, R25, R9 ;  /* 0x0000001918097223 */ /* 0x000fc80000000009 */
[----:B------:R-:W-:-:S04]  /*0570*/  FFMA R9, R12, R13, R9 ;  /* 0x0000000d0c097223 */ /* 0x000fc80000000009 */
[----:B------:R-:W-:Y:S01]  /*0580*/  FFMA R14, R26, R27, R9 ;  /* 0x0000001b1a0e7223 */ /* 0x000fe20000000009 */
[----:B------:R-:W-:Y:S06]  /*0590*/  BRA.U UP1, `(.L_x_17) ;  /* 0xfffffffd01187547 */ /* 0x000fec000b83ffff */
.L_x_16:
[----:B------:R-:W-:Y:S05]  /*05a0*/  BRA.U !UP0, `(.L_x_15) ;  /* 0x0000000508207547 */ /* 0x000fea000b800000 */
[----:B------:R-:W0:Y:S01]  /*05b0*/  LDCU UR5, c[0x0][0x39c] ;  /* 0x00007380ff0577ac */ /* 0x000e220008000800 */
[----:B------:R-:W-:Y:S02]  /*05c0*/  UISETP.GE.U32.AND UP0, UPT, UR12, 0x8, UPT ;  /* 0x000000080c00788c */ /* 0x000fe4000bf06070 */
[----:B0-----:R-:W-:-:S04]  /*05d0*/  ULOP3.LUT UR6, UR5, 0x7, URZ, 0xc0, !UPT ;  /* 0x0000000705067892 */ /* 0x001fc8000f8ec0ff */
[----:B------:R-:W-:-:S03]  /*05e0*/  UISETP.NE.AND UP1, UPT, UR6, URZ, UPT ;  /* 0x000000ff0600728c */ /* 0x000fc6000bf25270 */
[----:B------:R-:W-:Y:S08]  /*05f0*/  BRA.U !UP0, `(.L_x_18) ;  /* 0x0000000108787547 */ /* 0x000ff0000b800000 */
[----:B------:R-:W0:Y:S01]  /*0600*/  LDC.64 R2, c[0x0][0x380] ;  /* 0x0000e000ff027b82 */ /* 0x000e220000000a00 */
[----:B------:R-:W-:-:S07]  /*0610*/  IADD3 R9, PT, PT, R7, UR4, RZ ;  /* 0x0000000407097c10 */ /* 0x000fce000fffe0ff */
[----:B------:R-:W1:Y:S01]  /*0620*/  LDC.64 R4, c[0x0][0x388] ;  /* 0x0000e200ff047b82 */ /* 0x000e620000000a00 */
[----:B0-----:R-:W-:-:S05]  /*0630*/  IMAD.WIDE R2, R9, 0x4, R2 ;  /* 0x0000000409027825 */ /* 0x001fca00078e0202 */
[----:B------:R-:W2:Y:S01]  /*0640*/  LDG.E R11, desc[UR14][R2.64+0x4] ;  /* 0x0000040e020b7981 */ /* 0x000ea2000c1e1900 */
[----:B-1----:R-:W-:-:S03]  /*0650*/  IMAD.WIDE R4, R9, 0x4, R4 ;  /* 0x0000000409047825 */ /* 0x002fc600078e0204 */
[----:B------:R-:W3:Y:S04]  /*0660*/  LDG.E R13, desc[UR14][R2.64+0x8] ;  /* 0x0000080e020d7981 */ /* 0x000ee8000c1e1900 */
[----:B------:R-:W4:Y:S04]  /*0670*/  LDG.E R9, desc[UR14][R2.64] ;  /* 0x0000000e02097981 */ /* 0x000f28000c1e1900 */
[----:B------:R-:W4:Y:S04]  /*0680*/  LDG.E R6, desc[UR14][R4.64] ;  /* 0x0000000e04067981 */ /* 0x000f28000c1e1900 */
[----:B------:R-:W2:Y:S04]  /*0690*/  LDG.E R8, desc[UR14][R4.64+0x4] ;  /* 0x0000040e04087981 */ /* 0x000ea8000c1e1900 */
[----:B------:R-:W3:Y:S04]  /*06a0*/  LDG.E R10, desc[UR14][R4.64+0x8] ;  /* 0x0000080e040a7981 */ /* 0x000ee8000c1e1900 */
        /* <DEDUP_REMOVED lines=10> */
[----:B------:R-:W-:Y:S01]  /*0750*/  UIADD3 UR4, UPT, UPT, UR4, 0x8, URZ ;  /* 0x0000000804047890 */ /* 0x000fe2000fffe0ff */
[----:B----4-:R-:W-:-:S04]  /*0760*/  FFMA R6, R9, R6, R14 ;  /* 0x0000000609067223 */ /* 0x010fc8000000000e */
[----:B--2---:R-:W-:-:S04]  /*0770*/  FFMA R6, R11, R8, R6 ;  /* 0x000000080b067223 */ /* 0x004fc80000000006 */
[----:B---3--:R-:W-:-:S04]  /*0780*/  FFMA R6, R13, R10, R6 ;  /* 0x0000000a0d067223 */ /* 0x008fc80000000006 */
[----:B-----5:R-:W-:-:S04]  /*0790*/  FFMA R6, R15, R12, R6 ;  /* 0x0000000c0f067223 */ /* 0x020fc80000000006 */
[----:B------:R-:W-:-:S04]  /*07a0*/  FFMA R6, R17, R16, R6 ;  /* 0x0000001011067223 */ /* 0x000fc80000000006 */
[----:B------:R-:W-:-:S04]  /*07b0*/  FFMA R6, R19, R18, R6 ;  /* 0x0000001213067223 */ /* 0x000fc80000000006 */
[----:B------:R-:W-:-:S04]  /*07c0*/  FFMA R6, R21, R20, R6 ;  /* 0x0000001415067223 */ /* 0x000fc80000000006 */
[----:B------:R-:W-:-:S07]  /*07d0*/  FFMA R14, R23, R22, R6 ;  /* 0x00000016170e7223 */ /* 0x000fce0000000006 */
.L_x_18:
[----:B------:R-:W-:Y:S05]  /*07e0*/  BRA.U !UP1, `(.L_x_15) ;  /* 0x0000000109907547 */ /* 0x000fea000b800000 */
[----:B------:R-:W-:Y:S02]  /*07f0*/  UISETP.GE.U32.AND UP0, UPT, UR6, 0x4, UPT ;  /* 0x000000040600788c */ /* 0x000fe4000bf06070 */
[----:B------:R-:W-:-:S04]  /*0800*/  ULOP3.LUT UR5, UR5, 0x3, URZ, 0xc0, !UPT ;  /* 0x0000000305057892 */ /* 0x000fc8000f8ec0ff */
        /* <DEDUP_REMOVED lines=14> */
[----:B------:R-:W5:Y:S01]  /*08f0*/  LDG.E R12, desc[UR14][R4.64+0xc] ;  /* 0x00000c0e040c7981 */ /* 0x000f62000c1e1900 */
[----:B------:R-:W-:Y:S01]  /*0900*/  UIADD3 UR4, UPT, UPT, UR4, 0x4, URZ ;  /* 0x0000000404047890 */ /* 0x000fe2000fffe0ff */
[----:B----4-:R-:W-:-:S04]  /*0910*/  FFMA R6, R9, R6, R14 ;  /* 0x0000000609067223 */ /* 0x010fc8000000000e */
[----:B--2---:R-:W-:-:S04]  /*0920*/  FFMA R6, R11, R8, R6 ;  /* 0x000000080b067223 */ /* 0x004fc80000000006 */
[----:B---3--:R-:W-:-:S04]  /*0930*/  FFMA R6, R13, R10, R6 ;  /* 0x0000000a0d067223 */ /* 0x008fc80000000006 */
[----:B-----5:R-:W-:-:S07]  /*0940*/  FFMA R14, R15, R12, R6 ;  /* 0x0000000c0f0e7223 */ /* 0x020fce0000000006 */
.L_x_19:
[----:B------:R-:W-:Y:S05]  /*0950*/  BRA.U !UP1, `(.L_x_15) ;  /* 0x0000000109347547 */ /* 0x000fea000b800000 */
[----:B------:R-:W0:Y:S01]  /*0960*/  LDC.64 R10, c[0x0][0x380] ;  /* 0x0000e000ff0a7b82 */ /* 0x000e220000000a00 */
[----:B------:R-:W-:Y:S01]  /*0970*/  IADD3 R7, PT, PT, R7, UR4, RZ ;  /* 0x0000000407077c10 */ /* 0x000fe2000fffe0ff */
[----:B------:R-:W-:-:S06]  /*0980*/  UIADD3 UR5, UPT, UPT, -UR5, URZ, URZ ;  /* 0x000000ff05057290 */ /* 0x000fcc000fffe1ff */
[----:B------:R-:W1:Y:S06]  /*0990*/  LDC.64 R8, c[0x0][0x388] ;  /* 0x0000e200ff087b82 */ /* 0x000e6c0000000a00 */
.L_x_20:
[----:B-1----:R-:W-:-:S04]  /*09a0*/  IMAD.WIDE R2, R7, 0x4, R8 ;  /* 0x0000000407027825 */ /* 0x002fc800078e0208 */
[C---:B0-----:R-:W-:Y:S02]  /*09b0*/  IMAD.WIDE R4, R7.reuse, 0x4, R10 ;  /* 0x0000000407047825 */ /* 0x041fe400078e020a */
[----:B------:R-:W2:Y:S04]  /*09c0*/  LDG.E R2, desc[UR14][R2.64] ;  /* 0x0000000e02027981 */ /* 0x000ea8000c1e1900 */
[----:B------:R-:W2:Y:S01]  /*09d0*/  LDG.E R5, desc[UR14][R4.64] ;  /* 0x0000000e04057981 */ /* 0x000ea2000c1e1900 */
[----:B------:R-:W-:Y:S01]  /*09e0*/  UIADD3 UR5, UPT, UPT, UR5, 0x1, URZ ;  /* 0x0000000105057890 */ /* 0x000fe2000fffe0ff */
[----:B------:R-:W-:-:S03]  /*09f0*/  IADD3 R7, PT, PT, R7, 0x1, RZ ;  /* 0x0000000107077810 */ /* 0x000fc60007ffe0ff */
[----:B------:R-:W-:Y:S01]  /*0a00*/  UISETP.NE.AND UP0, UPT, UR5, URZ, UPT ;  /* 0x000000ff0500728c */ /* 0x000fe2000bf05270 */
[----:B--2---:R-:W-:-:S08]  /*0a10*/  FFMA R14, R5, R2, R14 ;  /* 0x00000002050e7223 */ /* 0x004fd0000000000e */
[----:B------:R-:W-:Y:S05]  /*0a20*/  BRA.U UP0, `(.L_x_20) ;  /* 0xfffffffd00dc7547 */ /* 0x000fea000b83ffff */
.L_x_15:
[----:B------:R-:W0:Y:S02]  /*0a30*/  LDC R5, c[0x0][0x39c] ;  /* 0x0000e700ff057b82 */ /* 0x000e240000000800 */
[----:B0-----:R-:W-:-:S13]  /*0a40*/  ISETP.GE.AND P0, PT, R5, 0x1, PT ;  /* 0x000000010500780c */ /* 0x001fda0003f06270 */
[----:B------:R-:W-:Y:S05]  /*0a50*/  @!P0 EXIT ;  /* 0x000000000000894d */ /* 0x000fea0003800000 */
[C---:B------:R-:W-:Y:S01]  /*0a60*/  ISETP.GE.U32.AND P1, PT, R5.reuse, 0x10, PT ;  /* 0x000000100500780c */ /* 0x040fe20003f26070 */
[----:B------:R-:W-:Y:S01]  /*0a70*/  IMAD R3, R0, R5, RZ ;  /* 0x0000000500037224 */ /* 0x000fe200078e02ff */
[----:B------:R-:W-:Y:S01]  /*0a80*/  LOP3.LUT R16, R5, 0xf, RZ, 0xc0, !PT ;  /* 0x0000000f05107812 */ /* 0x000fe200078ec0ff */
[----:B------:R-:W-:-:S03]  /*0a90*/  HFMA2 R0, -RZ, RZ, 0, 0 ;  /* 0x00000000ff007431 */ /* 0x000fc600000001ff */
[----:B------:R-:W-:-:S07]  /*0aa0*/  ISETP.NE.AND P0, PT, R16, RZ, PT ;  /* 0x000000ff1000720c */ /* 0x000fce0003f05270 */
[----:B------:R-:W-:Y:S06]  /*0ab0*/  @!P1 BRA `(.L_x_21) ;  /* 0x0000000400a09947 */ /* 0x000fec0003800000 */
[----:B------:R-:W0:Y:S01]  /*0ac0*/  LDCU.128 UR8, c[0x0][0x380] ;  /* 0x00007000ff0877ac */ /* 0x000e220008000c00 */
[----:B------:R-:W-:Y:S02]  /*0ad0*/  LOP3.LUT R0, R5, 0x7ffffff0, RZ, 0xc0, !PT ;  /* 0x7ffffff005007812 */ /* 0x000fe400078ec0ff */
[----:B------:R-:W-:Y:S01]  /*0ae0*/  MOV R2, R3 ;  /* 0x0000000300027202 */ /* 0x000fe20000000f00 */
[----:B------:R-:W1:Y:S01]  /*0af0*/  LDCU.64 UR4, c[0x0][0x390] ;  /* 0x00007200ff0477ac */ /* 0x000e620008000a00 */
[----:B------:R-:W-:Y:S01]  /*0b00*/  IADD3 R4, PT, PT, -R0, RZ, RZ ;  /* 0x000000ff00047210 */ /* 0x000fe20007ffe1ff */
[----:B0-----:R-:W-:Y:S02]  /*0b10*/  UIADD3 UR6, UP1, UPT, UR10, 0x20, URZ ;  /* 0x000000200a067890 */ /* 0x001fe4000ff3e0ff */
[----:B------:R-:W-:Y:S02]  /*0b20*/  UIADD3 UR8, UP2, UPT, UR8, 0x20, URZ ;  /* 0x0000002008087890 */ /* 0x000fe4000ff5e0ff */
[----:B-1----:R-:W-:-:S02]  /*0b30*/  UIADD3 UR4, UP0, UPT, UR4, 0x20, URZ ;  /* 0x0000002004047890 */ /* 0x002fc4000ff1e0ff */
[----:B------:R-:W-:Y:S02]  /*0b40*/  UIADD3.X UR7, UPT, UPT, URZ, UR11, URZ, UP1, !UPT ;  /* 0x0000000bff077290 */ /* 0x000fe40008ffe4ff */
[----:B------:R-:W-:Y:S02]  /*0b50*/  UIADD3.X UR9, UPT, UPT, URZ, UR9, URZ, UP2, !UPT ;  /* 0x00000009ff097290 */ /* 0x000fe400097fe4ff */
[----:B------:R-:W-:-:S12]  /*0b60*/  UIADD3.X UR5, UPT, UPT, URZ, UR5, URZ, UP0, !UPT ;  /* 0x00000005ff057290 */ /* 0x000fd800087fe4ff */
.L_x_22:
[----:B------:R-:W-:Y:S02]  /*0b70*/  MOV R6, UR6 ;  /* 0x0000000600067c02 */ /* 0x000fe40008000f00 */
[----:B------:R-:W-:Y:S02]  /*0b80*/  MOV R7, UR7 ;  /* 0x0000000700077c02 */ /* 0x000fe40008000f00 */
[----:B------:R-:W-:Y:S02]  /*0b90*/  MOV R8, UR8 ;  /* 0x0000000800087c02 */ /* 0x000fe40008000f00 */
[----:B------:R-:W-:Y:S01]  /*0ba0*/  MOV R9, UR9 ;  /* 0x0000000900097c02 */ /* 0x000fe20008000f00 */
[----:B------:R-:W-:-:S04]  /*0bb0*/  IMAD.WIDE R6, R2, 0x4, R6 ;  /* 0x0000000402067825 */ /* 0x000fc800078e0206 */
[----:B------:R-:W-:Y:S01]  /*0bc0*/  IMAD.WIDE R8, R2, 0x4, R8 ;  /* 0x0000000402087825 */ /* 0x000fe200078e0208 */
[----:B-1----:R-:W2:Y:S04]  /*0bd0*/  LDG.E R13, desc[UR14][R6.64+-0x20] ;  /* 0xffffe00e060d7981 */ /* 0x002ea8000c1e1900 */
[----:B------:R-:W3:Y:S01]  /*0be0*/  LDG.E R12, desc[UR14][R8.64+-0x20] ;  /* 0xffffe00e080c7981 */ /* 0x000ee2000c1e1900 */
[----:B------:R-:W-:Y:S02]  /*0bf0*/  MOV R10, UR4 ;  /* 0x00000004000a7c02 */ /* 0x000fe40008000f00 */
[----:B------:R-:W-:-:S03]  /*0c00*/  MOV R11, UR5 ;  /* 0x00000005000b7c02 */ /* 0x000fc60008000f00 */
[----:B------:R-:W-:-:S04]  /*0c10*/  IMAD.WIDE R10, R2, 0x4, R10 ;  /* 0x00000004020a7825 */ /* 0x000fc800078e020a */
[----:B--2---:R-:W-:-:S04]  /*0c20*/  FADD R13, R13, -R14 ;  /* 0x8000000e0d0d7221 */ /* 0x004fc80000000000 */
[----:B---3--:R-:W-:-:S05]  /*0c30*/  FMUL R13, R13, R12 ;  /* 0x0000000c0d0d7220 */ /* 0x008fca0000400000 */
[----:B------:R0:W-:Y:S04]  /*0c40*/  STG.E desc[UR14][R10.64+-0x20], R13 ;  /* 0xffffe00d0a007986 */ /* 0x0001e8000c10190e */
[----:B------:R-:W2:Y:S04]  /*0c50*/  LDG.E R15, desc[UR14][R6.64+-0x1c] ;  /* 0xffffe40e060f7981 */ /* 0x000ea8000c1e1900 */
[----:B------:R-:W3:Y:S01]  /*0c60*/  LDG.E R12, desc[UR14][R8.64+-0x1c] ;  /* 0xffffe40e080c7981 */ /* 0x000ee2000c1e1900 */
        /* <DEDUP_REMOVED lines=8> */
[----:B0-----:R-:W3:Y:S04]  /*0cf0*/  LDG.E R13, desc[UR14][R6.64+-0x14] ;  /* 0xffffec0e060d7981 */ /* 0x001ee8000c1e1900 */
[----:B------:R-:W4:Y:S01]  /*0d00*/  LDG.E R12, desc[UR14][R8.64+-0x14] ;  /* 0xffffec0e080c7981 */ /* 0x000f22000c1e1900 */
[----:B---3--:R-:W-:-:S04]  /*0d10*/  FADD R13, R13, -R14 ;  /* 0x8000000e0d0d7221 */ /* 0x008fc80000000000 */
[----:B----4-:R-:W-:-:S05]  /*0d20*/  FMUL R13, R13, R12 ;  /* 0x0000000c0d0d7220 */ /* 0x010fca0000400000 */
[----:B------:R0:W-:Y:S04]  /*0d30*/  STG.E desc[UR14][R10.64+-0x14], R13 ;  /* 0xffffec0d0a007986 */ /* 0x0001e8000c10190e */
[----:B-1----:R-:W3:Y:S04]  /*0d40*/  LDG.E R15, desc[UR14][R6.64+-0x10] ;  /* 0xfffff00e060f7981 */ /* 0x002ee8000c1e1900 */
[----:B------:R-:W4:Y:S01]  /*0d50*/  LDG.E R12, desc[UR14][R8.64+-0x10] ;  /* 0xfffff00e080c7981 */ /* 0x000f22000c1e1900 */
[----:B---3--:R-:W-:-:S04]  /*0d60*/  FADD R15, R15, -R14 ;  /* 0x8000000e0f0f7221 */ /* 0x008fc80000000000 */
[----:B----4-:R-:W-:-:S05]  /*0d70*/  FMUL R15, R15, R12 ;  /* 0x0000000c0f0f7220 */ /* 0x010fca0000400000 */
[----:B------:R1:W-:Y:S04]  /*0d80*/  STG.E desc[UR14][R10.64+-0x10], R15 ;  /* 0xfffff00f0a007986 */ /* 0x0003e8000c10190e */
[----:B--2---:R-:W2:Y:S04]  /*0d90*/  LDG.E R17, desc[UR14][R6.64+-0xc] ;  /* 0xfffff40e06117981 */ /* 0x004ea8000c1e1900 */
        /* <DEDUP_REMOVED lines=49> */
[----:B0-----:R-:W2:Y:S04]  /*10b0*/  LDG.E R13, desc[UR14][R6.64+0x1c] ;  /* 0x00001c0e060d7981 */ /* 0x001ea8000c1e1900 */
[----:B------:R-:W3:Y:S01]  /*10c0*/  LDG.E R12, desc[UR14][R8.64+0x1c] ;  /* 0x00001c0e080c7981 */ /* 0x000ee2000c1e1900 */
[----:B------:R-:W-:Y:S02]  /*10d0*/  IADD3 R4, PT, PT, R4, 0x10, RZ ;  /* 0x0000001004047810 */ /* 0x000fe40007ffe0ff */
[----:B------:R-:W-:-:S02]  /*10e0*/  IADD3 R2, PT, PT, R2, 0x10, RZ ;  /* 0x0000001002027810 */ /* 0x000fc40007ffe0ff */
[----:B------:R-:W-:Y:S01]  /*10f0*/  ISETP.NE.AND P1, PT, R4, RZ, PT ;  /* 0x000000ff0400720c */ /* 0x000fe20003f25270 */
[----:B--2---:R-:W-:-:S04]  /*1100*/  FADD R13, R13, -R14 ;  /* 0x8000000e0d0d7221 */ /* 0x004fc80000000000 */
[----:B---3--:R-:W-:-:S05]  /*1110*/  FMUL R13, R13, R12 ;  /* 0x0000000c0d0d7220 */ /* 0x008fca0000400000 */
[----:B------:R1:W-:Y:S03]  /*1120*/  STG.E desc[UR14][R10.64+0x1c], R13 ;  /* 0x00001c0d0a007986 */ /* 0x0003e6000c10190e */
[----:B------:R-:W-:Y:S05]  /*1130*/  @P1 BRA `(.L_x_22) ;  /* 0xfffffff8008c1947 */ /* 0x000fea000383ffff */
.L_x_21:
[----:B------:R-:W-:Y:S05]  /*1140*/  @!P0 EXIT ;  /* 0x000000000000894d */ /* 0x000fea0003800000 */
[----:B------:R-:W-:Y:S02]  /*1150*/  ISETP.GE.U32.AND P0, PT, R16, 0x8, PT ;  /* 0x000000081000780c */ /* 0x000fe40003f06070 */
[----:B------:R-:W-:-:S04]  /*1160*/  LOP3.LUT R4, R5, 0x7, RZ, 0xc0, !PT ;  /* 0x0000000705047812 */ /* 0x000fc800078ec0ff */
[----:B------:R-:W-:-:S07]  /*1170*/  ISETP.NE.AND P1, PT, R4, RZ, PT ;  /* 0x000000ff0400720c */ /* 0x000fce0003f25270 */
[----:B------:R-:W-:Y:S06]  /*1180*/  @!P0 BRA `(.L_x_23) ;  /* 0x0000000000c08947 */ /* 0x000fec0003800000 */
[----:B------:R-:W0:Y:S01]  /*1190*/  LDC.64 R6, c[0x0][0x388] ;  /* 0x0000e200ff067b82 */ /* 0x000e220000000a00 */
[----:B-1----:R-:W-:-:S07]  /*11a0*/  IADD3 R13, PT, PT, R3, R0, RZ ;  /* 0x00000000030d7210 */ /* 0x002fce0007ffe0ff */
[----:B------:R-:W1:Y:S08]  /*11b0*/  LDC.64 R8, c[0x0][0x380] ;  /* 0x0000e000ff087b82 */ /* 0x000e700000000a00 */
[----:B------:R-:W2:Y:S01]  /*11c0*/  LDC.64 R10, c[0x0][0x390] ;  /* 0x0000e400ff0a7b82 */ /* 0x000ea20000000a00 */
[----:B0-----:R-:W-:-:S05]  /*11d0*/  IMAD.WIDE R6, R13, 0x4, R6 ;  /* 0x000000040d067825 */ /* 0x001fca00078e0206 */
[----:B------:R-:W3:Y:S01]  /*11e0*/  LDG.E R15, desc[UR14][R6.64] ;  /* 0x0000000e060f7981 */ /* 0x000ee2000c1e1900 */
[----:B-1----:R-:W-:-:S05]  /*11f0*/  IMAD.WIDE R8, R13, 0x4, R8 ;  /* 0x000000040d087825 */ /* 0x002fca00078e0208 */
[----:B------:R-:W4:Y:S01]  /*1200*/  LDG.E R2, desc[UR14][R8.64] ;  /* 0x0000000e08027981 */ /* 0x000f22000c1e1900 */
[----:B--2---:R-:W-:-:S04]  /*1210*/  IMAD.WIDE R10, R13, 0x4, R10 ;  /* 0x000000040d0a7825 */ /* 0x004fc800078e020a */
[----:B---3--:R-:W-:-:S04]  /*1220*/  FADD R15, R15, -R14 ;  /* 0x8000000e0f0f7221 */ /* 0x008fc80000000000 */
[----:B----4-:R-:W-:-:S05]  /*1230*/  FMUL R15, R15, R2 ;  /* 0x000000020f0f7220 */ /* 0x010fca0000400000 */
        /* <DEDUP_REMOVED lines=33> */
[----:B------:R-:W-:Y:S01]  /*1450*/  IADD3 R0, PT, PT, R0, 0x8, RZ ;  /* 0x0000000800007810 */ /* 0x000fe20007ffe0ff */
[----:B---3--:R-:W-:-:S04]  /*1460*/  FADD R13, R13, -R14 ;  /* 0x8000000e0d0d7221 */ /* 0x008fc80000000000 */
[----:B----4-:R-:W-:-:S05]  /*1470*/  FMUL R13, R13, R2 ;  /* 0x000000020d0d7220 */ /* 0x010fca0000400000 */
[----:B------:R2:W-:Y:S02]  /*1480*/  STG.E desc[UR14][R10.64+0x1c], R13 ;  /* 0x00001c0d0a007986 */ /* 0x0005e4000c10190e */
.L_x_23:
[----:B------:R-:W-:Y:S05]  /*1490*/  @!P1 EXIT ;  /* 0x000000000000994d */ /* 0x000fea0003800000 */
[----:B------:R-:W-:Y:S02]  /*14a0*/  ISETP.GE.U32.AND P0, PT, R4, 0x4, PT ;  /* 0x000000040400780c */ /* 0x000fe40003f06070 */
[----:B------:R-:W-:-:S04]  /*14b0*/  LOP3.LUT R2, R5, 0x3, RZ, 0xc0, !PT ;  /* 0x0000000305027812 */ /* 0x000fc800078ec0ff */
[----:B------:R-:W-:-:S07]  /*14c0*/  ISETP.NE.AND P1, PT, R2, RZ, PT ;  /* 0x000000ff0200720c */ /* 0x000fce0003f25270 */
[----:B------:R-:W-:Y:S06]  /*14d0*/  @!P0 BRA `(.L_x_24) ;  /* 0x0000000000708947 */ /* 0x000fec0003800000 */
[----:B------:R-:W0:Y:S01]  /*14e0*/  LDC.64 R4, c[0x0][0x388] ;  /* 0x0000e200ff047b82 */ /* 0x000e220000000a00 */
[----:B-12---:R-:W-:-:S07]  /*14f0*/  IADD3 R13, PT, PT, R3, R0, RZ ;  /* 0x00000000030d7210 */ /* 0x006fce0007ffe0ff */
        /* <DEDUP_REMOVED lines=16> */
[----:B------:R-:W4:Y:S01]  /*1600*/  LDG.E R10, desc[UR14][R6.64+0x8] ;  /* 0x0000080e060a7981 */ /* 0x000f22000c1e1900 */
[----:B--2---:R-:W-:-:S04]  /*1610*/  FADD R15, R15, -R14 ;  /* 0x8000000e0f0f7221 */ /* 0x004fc80000000000 */
[----:B----4-:R-:W-:-:S05]  /*1620*/  FMUL R15, R15, R10 ;  /* 0x0000000a0f0f7220 */ /* 0x010fca0000400000 */
[----:B------:R3:W-:Y:S04]  /*1630*/  STG.E desc[UR14][R8.64+0x8], R15 ;  /* 0x0000080f08007986 */ /* 0x0007e8000c10190e */
[----:B0-----:R-:W2:Y:S04]  /*1640*/  LDG.E R11, desc[UR14][R4.64+0xc] ;  /* 0x00000c0e040b7981 */ /* 0x001ea8000c1e1900 */
[----:B------:R-:W4:Y:S01]  /*1650*/  LDG.E R10, desc[UR14][R6.64+0xc] ;  /* 0x00000c0e060a7981 */ /* 0x000f22000c1e1900 */
[----:B------:R-:W-:Y:S01]  /*1660*/  IADD3 R0, PT, PT, R0, 0x4, RZ ;  /* 0x0000000400007810 */ /* 0x000fe20007ffe0ff */
[----:B--2---:R-:W-:-:S04]  /*1670*/  FADD R11, R11, -R14 ;  /* 0x8000000e0b0b7221 */ /* 0x004fc80000000000 */
[----:B----4-:R-:W-:-:S05]  /*1680*/  FMUL R11, R11, R10 ;  /* 0x0000000a0b0b7220 */ /* 0x010fca0000400000 */
[----:B------:R3:W-:Y:S02]  /*1690*/  STG.E desc[UR14][R8.64+0xc], R11 ;  /* 0x00000c0b08007986 */ /* 0x0007e4000c10190e */
.L_x_24:
[----:B------:R-:W-:Y:S05]  /*16a0*/  @!P1 EXIT ;  /* 0x000000000000994d */ /* 0x000fea0003800000 */
[----:B------:R-:W0:Y:S01]  /*16b0*/  LDC.64 R4, c[0x0][0x380] ;  /* 0x0000e000ff047b82 */ /* 0x000e220000000a00 */
[----:B-123--:R-:W-:Y:S02]  /*16c0*/  IADD3 R15, PT, PT, R3, R0, RZ ;  /* 0x00000000030f7210 */ /* 0x00efe40007ffe0ff */
[----:B------:R-:W-:-:S05]  /*16d0*/  IADD3 R0, PT, PT, -R2, RZ, RZ ;  /* 0x000000ff02007210 */ /* 0x000fca0007ffe1ff */
[----:B------:R-:W1:Y:S08]  /*16e0*/  LDC.64 R6, c[0x0][0x388] ;  /* 0x0000e200ff067b82 */ /* 0x000e700000000a00 */
[----:B------:R-:W2:Y:S02]  /*16f0*/  LDC.64 R8, c[0x0][0x390] ;  /* 0x0000e400ff087b82 */ /* 0x000ea40000000a00 */
.L_x_25:
[----:B-1----:R-:W-:-:S04]  /*1700*/  IMAD.WIDE R12, R15, 0x4, R6 ;  /* 0x000000040f0c7825 */ /* 0x002fc800078e0206 */
[C---:B0-----:R-:W-:Y:S02]  /*1710*/  IMAD.WIDE R10, R15.reuse, 0x4, R4 ;  /* 0x000000040f0a7825 */ /* 0x041fe400078e0204 */
[----:B---3--:R-:W3:Y:S04]  /*1720*/  LDG.E R13, desc[UR14][R12.64] ;  /* 0x0000000e0c0d7981 */ /* 0x008ee8000c1e1900 */
[----:B------:R-:W4:Y:S01]  /*1730*/  LDG.E R11, desc[UR14][R10.64] ;  /* 0x0000000e0a0b7981 */ /* 0x000f22000c1e1900 */
[----:B------:R-:W-:Y:S01]  /*1740*/  IADD3 R0, PT, PT, R0, 0x1, RZ ;  /* 0x0000000100007810 */ /* 0x000fe20007ffe0ff */
[C---:B--2---:R-:W-:Y:S01]  /*1750*/  IMAD.WIDE R2, R15.reuse, 0x4, R8 ;  /* 0x000000040f027825 */ /* 0x044fe200078e0208 */
[----:B------:R-:W-:Y:S02]  /*1760*/  IADD3 R15, PT, PT, R15, 0x1, RZ ;  /* 0x000000010f0f7810 */ /* 0x000fe40007ffe0ff */
[----:B------:R-:W-:Y:S01]  /*1770*/  ISETP.NE.AND P0, PT, R0, RZ, PT ;  /* 0x000000ff0000720c */ /* 0x000fe20003f05270 */
[----:B---3--:R-:W-:-:S04]  /*1780*/  FADD R16, R13, -R14 ;  /* 0x8000000e0d107221 */ /* 0x008fc80000000000 */
[----:B----4-:R-:W-:-:S05]  /*1790*/  FMUL R17, R16, R11 ;  /* 0x0000000b10117220 */ /* 0x010fca0000400000 */
[----:B------:R3:W-:Y:S03]  /*17a0*/  STG.E desc[UR14][R2.64], R17 ;  /* 0x0000001102007986 */ /* 0x0007e6000c10190e */
[----:B------:R-:W-:Y:S05]  /*17b0*/  @P0 BRA `(.L_x_25) ;  /* 0xfffffffc00d00947 */ /* 0x000fea000383ffff */
[----:B------:R-:W-:Y:S05]  /*17c0*/  EXIT ;  /* 0x000000000000794d */ /* 0x000fea0003800000 */
.L_x_26:
        /* <DEDUP_REMOVED lines=11> */
.L_x_340:


//--------------------- .text.log_softmax         --------------------------
	.section	.text.log_softmax,"ax",@progbits
	.align	128
        .global         log_softmax
        .type           log_softmax,@function
        .size           log_softmax,(.L_x_341 - log_softmax)
        .other          log_softmax,@"STO_CUDA_ENTRY STV_DEFAULT"
log_softmax:
.text.log_softmax:
        /* <DEDUP_REMOVED lines=12> */
[----:B------:R-:W-:Y:S01]  /*00c0*/  MOV R4, 0xff7fffff ;  /* 0xff7fffff00047802 */ /* 0x000fe20000000f00 */
[----:B------:R-:W1:Y:S01]  /*00d0*/  LDCU.64 UR12, c[0x0][0x358] ;  /* 0x00006b00ff0c77ac */ /* 0x000e620008000a00 */
[----:B0-----:R-:W-:-:S09]  /*00e0*/  UISETP.GE.AND UP0, UPT, UR5, 0x1, UPT ;  /* 0x000000010500788c */ /* 0x001fd2000bf06270 */
[----:B-1----:R-:W-:Y:S05]  /*00f0*/  BRA.U !UP0, `(.L_x_27) ;  /* 0x0000000908207547 */ /* 0x002fea000b800000 */
[----:B------:R-:W-:Y:S02]  /*0100*/  UISETP.GE.U32.AND UP1, UPT, UR5, 0x10, UPT ;  /* 0x000000100500788c */ /* 0x000fe4000bf26070 */
[----:B------:R-:W-:Y:S01]  /*0110*/  IMAD R2, R0, UR5, RZ ;  /* 0x0000000500027c24 */ /* 0x000fe2000f8e02ff */
[----:B------:R-:W-:Y:S01]  /*0120*/  ULOP3.LUT UR8, UR5, 0xf, URZ, 0xc0, !UPT ;  /* 0x0000000f05087892 */ /* 0x000fe2000f8ec0ff */
[----:B------:R-:W-:Y:S01]  /*0130*/  MOV R4, 0xff7fffff ;  /* 0xff7fffff00047802 */ /* 0x000fe20000000f00 */
[----:B------:R-:W-:Y:S02]  /*0140*/  UMOV UR4, URZ ;  /* 0x000000ff00047c82 */ /* 0x000fe40008000000 */
[----:B------:R-:W-:Y:S02]  /*0150*/  UISETP.NE.AND UP0, UPT, UR8, URZ, UPT ;  /* 0x000000ff0800728c */ /* 0x000fe4000bf05270 */
[----:B------:R-:W-:Y:S09]  /*0160*/  BRA.U !UP1, `(.L_x_28) ;  /* 0x0000000109f87547 */ /* 0x000ff2000b800000 */
[----:B------:R-:W0:Y:S01]  /*0170*/  LDCU.64 UR6, c[0x0][0x380] ;  /* 0x00007000ff0677ac */ /* 0x000e220008000a00 */
[----:B------:R-:W-:Y:S02]  /*0180*/  MOV R4, 0xff7fffff ;  /* 0xff7fffff00047802 */ /* 0x000fe40000000f00 */
[----:B------:R-:W-:Y:S01]  /*0190*/  MOV R3, R2 ;  /* 0x0000000200037202 */ /* 0x000fe20000000f00 */
[----:B------:R-:W-:-:S04]  /*01a0*/  ULOP3.LUT UR4, UR5, 0x7ffffff0, URZ, 0xc0, !UPT ;  /* 0x7ffffff005047892 */ /* 0x000fc8000f8ec0ff */
[----:B------:R-:W-:Y:S02]  /*01b0*/  UIADD3 UR9, UPT, UPT, -UR4, URZ, URZ ;  /* 0x000000ff04097290 */ /* 0x000fe4000fffe1ff */
[----:B0-----:R-:W-:-:S04]  /*01c0*/  UIADD3 UR5, UP1, UPT, UR6, 0x20, URZ ;  /* 0x0000002006057890 */ /* 0x001fc8000ff3e0ff */
[----:B------:R-:W-:-:S12]  /*01d0*/  UIADD3.X UR6, UPT, UPT, URZ, UR7, URZ, UP1, !UPT ;  /* 0x00000007ff067290 */ /* 0x000fd80008ffe4ff */
.L_x_29:
[----:B------:R-:W-:Y:S02]  /*01e0*/  MOV R6, UR5 ;  /* 0x0000000500067c02 */ /* 0x000fe40008000f00 */
[----:B------:R-:W-:-:S03]  /*01f0*/  MOV R7, UR6 ;  /* 0x0000000600077c02 */ /* 0x000fc60008000f00 */
[----:B------:R-:W-:-:S05]  /*0200*/  IMAD.WIDE R6, R3, 0x4, R6 ;  /* 0x0000000403067825 */ /* 0x000fca00078e0206 */
[----:B------:R-:W2:Y:S04]  /*0210*/  LDG.E R15, desc[UR12][R6.64+-0x20] ;  /* 0xffffe00c060f7981 */ /* 0x000ea8000c1e1900 */
[----:B------:R-:W3:Y:S04]  /*0220*/  LDG.E R17, desc[UR12][R6.64+-0x1c] ;  /* 0xffffe40c06117981 */ /* 0x000ee8000c1e1900 */
        /* <DEDUP_REMOVED lines=15> */
[----:B------:R-:W-:-:S03]  /*0320*/  IADD3 R3, PT, PT, R3, 0x10, RZ ;  /* 0x0000001003037810 */ /* 0x000fc60007ffe0ff */
[----:B------:R-:W-:Y:S01]  /*0330*/  UISETP.NE.AND UP1, UPT, UR9, URZ, UPT ;  /* 0x000000ff0900728c */ /* 0x000fe2000bf25270 */
[----:B--2---:R-:W-:-:S04]  /*0340*/  FSETP.GTU.AND P0, PT, R4, R15, PT ;  /* 0x0000000f0400720b */ /* 0x004fc80003f0c000 */
[----:B------:R-:W-:-:S04]  /*0350*/  FSEL R4, R15, R4, !P0 ;  /* 0x000000040f047208 */ /* 0x000fc80004000000 */
[----:B---3--:R-:W-:-:S04]  /*0360*/  FSETP.GTU.AND P0, PT, R4, R17, PT ;  /* 0x000000110400720b */ /* 0x008fc80003f0c000 */
[----:B------:R-:W-:-:S04]  /*0370*/  FSEL R4, R17, R4, !P0 ;  /* 0x0000000411047208 */ /* 0x000fc80004000000 */
[----:B----4-:R-:W-:-:S04]  /*0380*/  FSETP.GTU.AND P0, PT, R4, R19, PT ;  /* 0x000000130400720b */ /* 0x010fc80003f0c000 */
[----:B------:R-:W-:-:S04]  /*0390*/  FSEL R4, R19, R4, !P0 ;  /* 0x0000000413047208 */ /* 0x000fc80004000000 */
[----:B-----5:R-:W-:-:S04]  /*03a0*/  FSETP.GTU.AND P0, PT, R4, R21, PT ;  /* 0x000000150400720b */ /* 0x020fc80003f0c000 */
[----:B------:R-:W-:-:S04]  /*03b0*/  FSEL R4, R21, R4, !P0 ;  /* 0x0000000415047208 */ /* 0x000fc80004000000 */
[----:B------:R-:W-:-:S04]  /*03c0*/  FSETP.GTU.AND P0, PT, R4, R23, PT ;  /* 0x000000170400720b */ /* 0x000fc80003f0c000 */
        /* <DEDUP_REMOVED lines=22> */
[----:B------:R-:W-:Y:S01]  /*0530*/  FSEL R4, R14, R5, !P0 ;  /* 0x000000050e047208 */ /* 0x000fe20004000000 */
[----:B------:R-:W-:Y:S08]  /*0540*/  BRA.U UP1, `(.L_x_29) ;  /* 0xfffffffd01247547 */ /* 0x000ff0000b83ffff */
.L_x_28:
[----:B------:R-:W-:Y:S05]  /*0550*/  BRA.U !UP0, `(.L_x_27) ;  /* 0x0000000508087547 */ /* 0x000fea000b800000 */
[----:B------:R-:W0:Y:S01]  /*0560*/  LDCU UR5, c[0x0][0x394] ;  /* 0x00007280ff0577ac */ /* 0x000e220008000800 */
[----:B------:R-:W-:Y:S02]  /*0570*/  UISETP.GE.U32.AND UP0, UPT, UR8, 0x8, UPT ;  /* 0x000000080800788c */ /* 0x000fe4000bf06070 */
[----:B0-----:R-:W-:-:S04]  /*0580*/  ULOP3.LUT UR6, UR5, 0x7, URZ, 0xc0, !UPT ;  /* 0x0000000705067892 */ /* 0x001fc8000f8ec0ff */
[----:B------:R-:W-:-:S03]  /*0590*/  UISETP.NE.AND UP1, UPT, UR6, URZ, UPT ;  /* 0x000000ff0600728c */ /* 0x000fc6000bf25270 */
[----:B------:R-:W-:Y:S08]  /*05a0*/  BRA.U !UP0, `(.L_x_30) ;  /* 0x0000000108707547 */ /* 0x000ff0000b800000 */
[----:B------:R-:W0:Y:S01]  /*05b0*/  LDC.64 R6, c[0x0][0x380] ;  /* 0x0000e000ff067b82 */ /* 0x000e220000000a00 */
[----:B------:R-:W-:-:S05]  /*05c0*/  IADD3 R3, PT, PT, R2, UR4, RZ ;  /* 0x0000000402037c10 */ /* 0x000fca000fffe0ff */
[----:B0-----:R-:W-:-:S05]  /*05d0*/  IMAD.WIDE R6, R3, 0x4, R6 ;  /* 0x0000000403067825 */ /* 0x001fca00078e0206 */
[----:B------:R-:W2:Y:S04]  /*05e0*/  LDG.E R3, desc[UR12][R6.64] ;  /* 0x0000000c06037981 */ /* 0x000ea8000c1e1900 */
[----:B------:R-:W3:Y:S04]  /*05f0*/  LDG.E R8, desc[UR12][R6.64+0x4] ;  /* 0x0000040c06087981 */ /* 0x000ee8000c1e1900 */
[----:B------:R-:W4:Y:S04]  /*0600*/  LDG.E R10, desc[UR12][R6.64+0x8] ;  /* 0x0000080c060a7981 */ /* 0x000f28000c1e1900 */
[----:B------:R-:W5:Y:S04]  /*0610*/  LDG.E R12, desc[UR12][R6.64+0xc] ;  /* 0x00000c0c060c7981 */ /* 0x000f68000c1e1900 */
[----:B------:R-:W5:Y:S04]  /*0620*/  LDG.E R14, desc[UR12][R6.64+0x10] ;  /* 0x0000100c060e7981 */ /* 0x000f68000c1e1900 */
[----:B------:R-:W5:Y:S04]  /*0630*/  LDG.E R16, desc[UR12][R6.64+0x14] ;  /* 0x0000140c06107981 */ /* 0x000f68000c1e1900 */
[----:B------:R-:W5:Y:S04]  /*0640*/  LDG.E R18, desc[UR12][R6.64+0x18] ;  /* 0x0000180c06127981 */ /* 0x000f68000c1e1900 */
[----:B------:R-:W5:Y:S01]  /*0650*/  LDG.E R20, desc[UR12][R6.64+0x1c] ;  /* 0x00001c0c06147981 */ /* 0x000f62000c1e1900 */
[----:B------:R-:W-:Y:S01]  /*0660*/  UIADD3 UR4, UPT, UPT, UR4, 0x8, URZ ;  /* 0x0000000804047890 */ /* 0x000fe2000fffe0ff */
        /* <DEDUP_REMOVED lines=15> */
[----:B------:R-:W-:-:S09]  /*0760*/  FSEL R4, R20, R3, !P0 ;  /* 0x0000000314047208 */ /* 0x000fd20004000000 */
.L_x_30:
[----:B------:R-:W-:Y:S05]  /*0770*/  BRA.U !UP1, `(.L_x_27) ;  /* 0x0000000109807547 */ /* 0x000fea000b800000 */
[----:B------:R-:W-:Y:S02]  /*0780*/  UISETP.GE.U32.AND UP0, UPT, UR6, 0x4, UPT ;  /* 0x000000040600788c */ /* 0x000fe4000bf06070 */
[----:B------:R-:W-:-:S04]  /*0790*/  ULOP3.LUT UR5, UR5, 0x3, URZ, 0xc0, !UPT ;  /* 0x0000000305057892 */ /* 0x000fc8000f8ec0ff */
        /* <DEDUP_REMOVED lines=17> */
[----:B------:R-:W-:-:S09]  /*08b0*/  FSEL R4, R12, R3, !P0 ;  /* 0x000000030c047208 */ /* 0x000fd20004000000 */
.L_x_31:
[----:B------:R-:W-:Y:S05]  /*08c0*/  BRA.U !UP1, `(.L_x_27) ;  /* 0x00000001092c7547 */ /* 0x000fea000b800000 */
[----:B------:R-:W0:Y:S01]  /*08d0*/  LDC.64 R6, c[0x0][0x380] ;  /* 0x0000e000ff067b82 */ /* 0x000e220000000a00 */
[----:B------:R-:W-:Y:S01]  /*08e0*/  IADD3 R5, PT, PT, R2, UR4, RZ ;  /* 0x0000000402057c10 */ /* 0x000fe2000fffe0ff */
[----:B------:R-:W-:-:S12]  /*08f0*/  UIADD3 UR5, UPT, UPT, -UR5, URZ, URZ ;  /* 0x000000ff05057290 */ /* 0x000fd8000fffe1ff */
.L_x_32:
[----:B0-----:R-:W-:-:S06]  /*0900*/  IMAD.WIDE R2, R5, 0x4, R6 ;  /* 0x0000000405027825 */ /* 0x001fcc00078e0206 */
[----:B------:R-:W2:Y:S01]  /*0910*/  LDG.E R3, desc[UR12][R2.64] ;  /* 0x0000000c02037981 */ /* 0x000ea2000c1e1900 */
[----:B------:R-:W-:Y:S01]  /*0920*/  UIADD3 UR5, UPT, UPT, UR5, 0x1, URZ ;  /* 0x0000000105057890 */ /* 0x000fe2000fffe0ff */
[----:B------:R-:W-:-:S03]  /*0930*/  IADD3 R5, PT, PT, R5, 0x1, RZ ;  /* 0x0000000105057810 */ /* 0x000fc60007ffe0ff */
[----:B------:R-:W-:Y:S01]  /*0940*/  UISETP.NE.AND UP0, UPT, UR5, URZ, UPT ;  /* 0x000000ff0500728c */ /* 0x000fe2000bf05270 */
[----:B--2---:R-:W-:-:S04]  /*0950*/  FSETP.GTU.AND P0, PT, R4, R3, PT ;  /* 0x000000030400720b */ /* 0x004fc80003f0c000 */
[----:B------:R-:W-:-:S04]  /*0960*/  FSEL R4, R3, R4, !P0 ;  /* 0x0000000403047208 */ /* 0x000fc80004000000 */
[----:B------:R-:W-:Y:S05]  /*0970*/  BRA.U UP0, `(.L_x_32) ;  /* 0xfffffffd00e07547 */ /* 0x000fea000b83ffff */
.L_x_27:
[----:B------:R-:W0:Y:S01]  /*0980*/  LDCU UR5, c[0x0][0x394] ;  /* 0x00007280ff0577ac */ /* 0x000e220008000800 */
[----:B------:R-:W-:Y:S01]  /*0990*/  HFMA2 R7, -RZ, RZ, 0, 0 ;  /* 0x00000000ff077431 */ /* 0x000fe200000001ff */
[----:B0-----:R-:W-:-:S09]  /*09a0*/  UISETP.GE.AND UP0, UPT, UR5, 0x1, UPT ;  /* 0x000000010500788c */ /* 0x001fd2000bf06270 */
[----:B------:R-:W-:Y:S05]  /*09b0*/  BRA.U !UP0, `(.L_x_33) ;  /* 0x0000000d08907547 */ /* 0x000fea000b800000 */
        /* <DEDUP_REMOVED lines=16> */
.L_x_35:
[----:B------:R-:W-:Y:S02]  /*0ac0*/  MOV R14, UR7 ;  /* 0x00000007000e7c02 */ /* 0x000fe40008000f00 */
[----:B------:R-:W-:-:S03]  /*0ad0*/  MOV R15, UR8 ;  /* 0x00000008000f7c02 */ /* 0x000fc60008000f00 */
[----:B------:R-:W-:-:S05]  /*0ae0*/  IMAD.WIDE R14, R5, 0x4, R14 ;  /* 0x00000004050e7825 */ /* 0x000fca00078e020e */
[----:B------:R-:W2:Y:S01]  /*0af0*/  LDG.E R25, desc[UR12][R14.64+-0x10] ;  /* 0xfffff00c0e197981 */ /* 0x000ea2000c1e1900 */
[----:B------:R-:W-:Y:S02]  /*0b00*/  MOV R2, UR5 ;  /* 0x0000000500027c02 */ /* 0x000fe40008000f00 */
[----:B------:R-:W-:-:S03]  /*0b10*/  MOV R3, UR6 ;  /* 0x0000000600037c02 */ /* 0x000fc60008000f00 */
[----:B------:R-:W-:-:S04]  /*0b20*/  IMAD.WIDE R2, R5, 0x4, R2 ;  /* 0x0000000405027825 */ /* 0x000fc800078e0202 */
[----:B--2---:R-:W-:-:S05]  /*0b30*/  FADD R25, R25, -R4 ;  /* 0x8000000419197221 */ /* 0x004fca0000000000 */
[----:B------:R0:W-:Y:S04]  /*0b40*/  STG.E desc[UR12][R2.64+-0x10], R25 ;  /* 0xfffff01902007986 */ /* 0x0001e8000c10190c */
[----:B------:R-:W2:Y:S02]  /*0b50*/  LDG.E R13, desc[UR12][R14.64+-0xc] ;  /* 0xfffff40c0e0d7981 */ /* 0x000ea4000c1e1900 */
[----:B--2---:R-:W-:-:S05]  /*0b60*/  FADD R13, R13, -R4 ;  /* 0x800000040d0d7221 */ /* 0x004fca0000000000 */
[----:B------:R1:W-:Y:S04]  /*0b70*/  STG.E desc[UR12][R2.64+-0xc], R13 ;  /* 0xfffff40d02007986 */ /* 0x0003e8000c10190c */
[----:B------:R-:W2:Y:S02]  /*0b80*/  LDG.E R17, desc[UR12][R14.64+-0x8] ;  /* 0xfffff80c0e117981 */ /* 0x000ea4000c1e1900 */
[----:B--2---:R-:W-:-:S05]  /*0b90*/  FADD R17, R17, -R4 ;  /* 0x8000000411117221 */ /* 0x004fca0000000000 */
[----:B------:R2:W-:Y:S04]  /*0ba0*/  STG.E desc[UR12][R2.64+-0x8], R17 ;  /* 0xfffff81102007986 */ /* 0x0005e8000c10190c */
[----:B------:R-:W3:Y:S02]  /*0bb0*/  LDG.E R21, desc[UR12][R14.64+-0x4] ;  /* 0xfffffc0c0e157981 */ /* 0x000ee4000c1e1900 */
[----:B---3--:R-:W-:-:S05]  /*0bc0*/  FADD R21, R21, -R4 ;  /* 0x8000000415157221 */ /* 0x008fca0000000000 */
[----:B------:R3:W-:Y:S04]  /*0bd0*/  STG.E desc[UR12][R2.64+-0x4], R21 ;  /* 0xfffffc1502007986 */ /* 0x0007e8000c10190c */
[----:B------:R-:W4:Y:S02]  /*0be0*/  LDG.E R19, desc[UR12][R14.64] ;  /* 0x0000000c0e137981 */ /* 0x000f24000c1e1900 */
[----:B----4-:R-:W-:-:S05]  /*0bf0*/  FADD R19, R19, -R4 ;  /* 0x8000000413137221 */ /* 0x010fca0000000000 */
[----:B------:R4:W-:Y:S04]  /*0c00*/  STG.E desc[UR12][R2.64], R19 ;  /* 0x0000001302007986 */ /* 0x0009e8000c10190c */
[----:B------:R-:W5:Y:S02]  /*0c10*/  LDG.E R11, desc[UR12][R14.64+0x4] ;  /* 0x0000040c0e0b7981 */ /* 0x000f64000c1e1900 */
[----:B-----5:R-:W-:-:S05]  /*0c20*/  FADD R11, R11, -R4 ;  /* 0x800000040b0b7221 */ /* 0x020fca0000000000 */
[----:B------:R5:W-:Y:S04]  /*0c30*/  STG.E desc[UR12][R2.64+0x4], R11 ;  /* 0x0000040b02007986 */ /* 0x000be8000c10190c */
[----:B------:R-:W2:Y:S01]  /*0c40*/  LDG.E R9, desc[UR12][R14.64+0x8] ;  /* 0x0000080c0e097981 */ /* 0x000ea2000c1e1900 */
[----:B------:R-:W-:Y:S01]  /*0c50*/  HFMA2 R20, -RZ, RZ, 0.96630859375, -0.0022525787353515625 ;  /* 0x3bbb989dff147431 */ /* 0x000fe200000001ff */
[----:B------:R-:W-:-:S04]  /*0c60*/  MOV R16, 0x437c0000 ;  /* 0x437c000000107802 */ /* 0x000fc80000000f00 */
[----:B------:R-:W-:-:S04]  /*0c70*/  FFMA.SAT R27, R25, R20, 0.5 ;  /* 0x3f000000191b7423 */ /* 0x000fc80000002014 */
[----:B------:R-:W-:Y:S01]  /*0c80*/  FFMA.RM R10, R27, R16, 12582913 ;  /* 0x4b4000011b0a7423 */ /* 0x000fe20000004010 */
[----:B------:R-:W-:-:S03]  /*0c90*/  FFMA.SAT R27, R13, R20, 0.5 ;  /* 0x3f0000000d1b7423 */ /* 0x000fc60000002014 */
[----:B------:R-:W-:Y:S01]  /*0ca0*/  FADD R8, R10, -12583039 ;  /* 0xcb40007f0a087421 */ /* 0x000fe20000000000 */
[----:B------:R-:W-:-:S03]  /*0cb0*/  FFMA.RM R12, R27, R16, 12582913 ;  /* 0x4b4000011b0c7423 */ /* 0x000fc60000004010 */
[----:B------:R-:W-:-:S04]  /*0cc0*/  FFMA R8, R25, 1.4426950216293334961, -R8 ;  /* 0x3fb8aa3b19087823 */ /* 0x000fc80000000808 */
[----:B0-----:R-:W-:Y:S01]  /*0cd0*/  FFMA R25, R25, 1.925963033500011079e-08, R8 ;  /* 0x32a5706019197823 */ /* 0x001fe20000000008 */
[----:B------:R-:W-:Y:S01]  /*0ce0*/  FADD R8, R12, -12583039 ;  /* 0xcb40007f0c087421 */ /* 0x000fe20000000000 */
[----:B--2---:R-:W-:-:S05]  /*0cf0*/  FADD R9, R9, -R4 ;  /* 0x8000000409097221 */ /* 0x004fca0000000000 */
[----:B------:R0:W-:Y:S04]  /*0d00*/  STG.E desc[UR12][R2.64+0x8], R9 ;  /* 0x0000080902007986 */ /* 0x0001e8000c10190c */
[----:B------:R2:W5:Y:S01]  /*0d10*/  LDG.E R23, desc[UR12][R14.64+0xc] ;  /* 0x00000c0c0e177981 */ /* 0x000562000c1e1900 */
[----:B------:R-:W-:Y:S01]  /*0d20*/  FFMA R18, R13, 1.4426950216293334961, -R8 ;  /* 0x3fb8aa3b0d127823 */ /* 0x000fe20000000808 */
[----:B------:R-:W-:Y:S01]  /*0d30*/  UIADD3 UR10, UPT, UPT, UR10, 0x8, URZ ;  /* 0x000000080a0a7890 */ /* 0x000fe2000fffe0ff */
[----:B------:R-:W-:-:S03]  /*0d40*/  IADD3 R5, PT, PT, R5, 0x8, RZ ;  /* 0x0000000805057810 */ /* 0x000fc60007ffe0ff */
[----:B------:R-:W-:Y:S01]  /*0d50*/  UISETP.NE.AND UP1, UPT, UR10, URZ, UPT ;  /* 0x000000ff0a00728c */ /* 0x000fe2000bf25270 */
[----:B--2---:R-:W-:Y:S01]  /*0d60*/  FFMA.SAT R15, R17, R20, 0.5 ;  /* 0x3f000000110f7423 */ /* 0x004fe20000002014 */
[----:B------:R2:W0:Y:S03]  /*0d70*/  MUFU.EX2 R14, R25 ;  /* 0x00000019000e7308 */ /* 0x0004260000000800 */
[----:B------:R-:W-:Y:S01]  /*0d80*/  FFMA.RM R8, R15, R16, 12582913 ;  /* 0x4b4000010f087423 */ /* 0x000fe20000004010 */
[----:B------:R-:W-:Y:S01]  /*0d90*/  FFMA R15, R13, 1.925963033500011079e-08, R18 ;  /* 0x32a570600d0f7823 */ /* 0x000fe20000000012 */
[----:B-1----:R-:W-:Y:S02]  /*0da0*/  FFMA.SAT R13, R21, R20, 0.5 ;  /* 0x3f000000150d7423 */ /* 0x002fe40000002014 */
[C---:B------:R-:W-:Y:S01]  /*0db0*/  FADD R18, R8.reuse, -12583039 ;  /* 0xcb40007f08127421 */ /* 0x040fe20000000000 */
[----:B------:R-:W-:Y:S01]  /*0dc0*/  SHF.L.U32 R8, R8, 0x17, RZ ;  /* 0x0000001708087819 */ /* 0x000fe200000006ff */
[----:B------:R-:W-:Y:S01]  /*0dd0*/  FFMA.RM R13, R13, R16, 12582913 ;  /* 0x4b4000010d0d7423 */ /* 0x000fe20000004010 */
[----:B------:R-:W1:Y:S01]  /*0de0*/  MUFU.EX2 R15, R15 ;  /* 0x0000000f000f7308 */ /* 0x000e620000000800 */
[----:B------:R-:W-:Y:S01]  /*0df0*/  FFMA R18, R17, 1.4426950216293334961, -R18 ;  /* 0x3fb8aa3b11127823 */ /* 0x000fe20000000812 */
[----:B--2---:R-:W-:Y:S01]  /*0e00*/  FFMA.SAT R25, R9, R20, 0.5 ;  /* 0x3f00000009197423 */ /* 0x004fe20000002014 */
[----:B------:R-:W-:-:S02]  /*0e10*/  FADD R22, R13, -12583039 ;  /* 0xcb40007f0d167421 */ /* 0x000fc40000000000 */
[----:B------:R-:W-:Y:S01]  /*0e20*/  FFMA R18, R17, 1.925963033500011079e-08, R18 ;  /* 0x32a5706011127823 */ /* 0x000fe20000000012 */
[----:B------:R-:W-:Y:S01]  /*0e30*/  FFMA.SAT R17, R19, R20, 0.5 ;  /* 0x3f00000013117423 */ /* 0x000fe20000002014 */
[----:B------:R-:W-:-:S03]  /*0e40*/  FFMA R22, R21, 1.4426950216293334961, -R22 ;  /* 0x3fb8aa3b15167823 */ /* 0x000fc60000000816 */
[----:B------:R-:W-:Y:S01]  /*0e50*/  FFMA.RM R17, R17, R16, 12582913 ;  /* 0x4b40000111117423 */ /* 0x000fe20000004010 */
[----:B------:R-:W-:Y:S01]  /*0e60*/  FFMA R22, R21, 1.925963033500011079e-08, R22 ;  /* 0x32a5706015167823 */ /* 0x000fe20000000016 */
[----:B---3--:R-:W-:Y:S01]  /*0e70*/  FFMA.SAT R21, R11, R20, 0.5 ;  /* 0x3f0000000b157423 */ /* 0x008fe20000002014 */
[----:B------:R-:W2:Y:S01]  /*0e80*/  MUFU.EX2 R18, R18 ;  /* 0x0000001200127308 */ /* 0x000ea20000000800 */
[C---:B------:R-:W-:Y:S01]  /*0e90*/  FADD R24, R17.reuse, -12583039 ;  /* 0xcb40007f11187421 */ /* 0x040fe20000000000 */
[----:B------:R-:W-:Y:S01]  /*0ea0*/  SHF.L.U32 R17, R17, 0x17, RZ ;  /* 0x0000001711117819 */ /* 0x000fe200000006ff */
[----:B------:R-:W-:Y:S02]  /*0eb0*/  FFMA.RM R21, R21, R16, 12582913 ;  /* 0x4b40000115157423 */ /* 0x000fe40000004010 */
[----:B------:R-:W-:-:S03]  /*0ec0*/  FFMA R24, R19, 1.4426950216293334961, -R24 ;  /* 0x3fb8aa3b13187823 */ /* 0x000fc60000000818 */
[----:B------:R-:W3:Y:S01]  /*0ed0*/  MUFU.EX2 R22, R22 ;  /* 0x0000001600167308 */ /* 0x000ee20000000800 */
[----:B----4-:R-:W-:Y:S01]  /*0ee0*/  FFMA R19, R19, 1.925963033500011079e-08, R24 ;  /* 0x32a5706013137823 */ /* 0x010fe20000000018 */
[----:B------:R-:W-:-:S04]  /*0ef0*/  FADD R24, R21, -12583039 ;  /* 0xcb40007f15187421 */ /* 0x000fc80000000000 */
[----:B------:R-:W-:Y:S02]  /*0f00*/  FFMA R24, R11, 1.4426950216293334961, -R24 ;  /* 0x3fb8aa3b0b187823 */ /* 0x000fe40000000818 */
[----:B------:R-:W4:Y:S01]  /*0f10*/  MUFU.EX2 R19, R19 ;  /* 0x0000001300137308 */ /* 0x000f220000000800 */
[----:B-----5:R-:W-:-:S04]  /*0f20*/  FADD R23, R23, -R4 ;  /* 0x8000000417177221 */ /* 0x020fc80000000000 */
[----:B------:R-:W-:Y:S01]  /*0f30*/  FFMA.SAT R27, R23, R20, 0.5 ;  /* 0x3f000000171b7423 */ /* 0x000fe20000002014 */
[-C--:B------:R-:W-:Y:S01]  /*0f40*/  FFMA.RM R20, R25, R16.reuse, 12582913 ;  /* 0x4b40000119147423 */ /* 0x080fe20000004010 */
[----:B------:R-:W-:Y:S01]  /*0f50*/  FFMA R25, R11, 1.925963033500011079e-08, R24 ;  /* 0x32a570600b197823 */ /* 0x000fe20000000018 */
[----:B------:R-:W-:Y:S01]  /*0f60*/  SHF.L.U32 R24, R10, 0x17, RZ ;  /* 0x000000170a187819 */ /* 0x000fe200000006ff */
[----:B------:R-:W-:Y:S01]  /*0f70*/  FFMA.RM R16, R27, R16, 12582913 ;  /* 0x4b4000011b107423 */ /* 0x000fe20000004010 */
[----:B------:R-:W-:Y:S01]  /*0f80*/  FADD R26, R20, -12583039 ;  /* 0xcb40007f141a7421 */ /* 0x000fe20000000000 */
[----:B------:R-:W-:Y:S01]  /*0f90*/  SHF.L.U32 R11, R12, 0x17, RZ ;  /* 0x000000170c0b7819 */ /* 0x000fe200000006ff */
[----:B------:R-:W5:Y:S01]  /*0fa0*/  MUFU.EX2 R10, R25 ;  /* 0x00000019000a7308 */ /* 0x000f620000000800 */
[----:B0-----:R-:W-:Y:S01]  /*0fb0*/  FFMA R14, R24, R14, R7 ;  /* 0x0000000e180e7223 */ /* 0x001fe20000000007 */
[----:B------:R-:W-:Y:S01]  /*0fc0*/  FFMA R26, R9, 1.4426950216293334961, -R26 ;  /* 0x3fb8aa3b091a7823 */ /* 0x000fe2000000081a */
[----:B------:R-:W-:Y:S01]  /*0fd0*/  FADD R12, R16, -12583039 ;  /* 0xcb40007f100c7421 */ /* 0x000fe20000000000 */
[----:B------:R0:W-:Y:S01]  /*0fe0*/  STG.E desc[UR12][R2.64+0xc], R23 ;  /* 0x00000c1702007986 */ /* 0x0001e2000c10190c */
[----:B-1----:R-:W-:Y:S01]  /*0ff0*/  FFMA R11, R11, R15, R14 ;  /* 0x0000000f0b0b7223 */ /* 0x002fe2000000000e */
[----:B------:R-:W-:Y:S01]  /*1000*/  FFMA R7, R9, 1.925963033500011079e-08, R26 ;  /* 0x32a5706009077823 */ /* 0x000fe2000000001a */
[----:B------:R-:W-:Y:S01]  /*1010*/  FFMA R14, R23, 1.4426950216293334961, -R12 ;  /* 0x3fb8aa3b170e7823 */ /* 0x000fe2000000080c */
[----:B------:R-:W-:Y:S01]  /*1020*/  SHF.L.U32 R12, R13, 0x17, RZ ;  /* 0x000000170d0c7819 */ /* 0x000fe200000006ff */
[----:B--2---:R-:W-:Y:S01]  /*1030*/  FFMA R11, R8, R18, R11 ;  /* 0x00000012080b7223 */ /* 0x004fe2000000000b */
[----:B------:R-:W-:Y:S01]  /*1040*/  SHF.L.U32 R8, R21, 0x17, RZ ;  /* 0x0000001715087819 */ /* 0x000fe200000006ff */
[----:B------:R-:W-:Y:S01]  /*1050*/  FFMA R14, R23, 1.925963033500011079e-08, R14 ;  /* 0x32a57060170e7823 */ /* 0x000fe2000000000e */
[----:B------:R-:W1:Y:S01]  /*1060*/  MUFU.EX2 R7, R7 ;  /* 0x0000000700077308 */ /* 0x000e620000000800 */
[----:B---3--:R-:W-:Y:S01]  /*1070*/  FFMA R12, R12, R22, R11 ;  /* 0x000000160c0c7223 */ /* 0x008fe2000000000b */
[----:B------:R-:W-:-:S02]  /*1080*/  SHF.L.U32 R9, R20, 0x17, RZ ;  /* 0x0000001714097819 */ /* 0x000fc400000006ff */
[----:B------:R-:W-:Y:S01]  /*1090*/  SHF.L.U32 R16, R16, 0x17, RZ ;  /* 0x0000001710107819 */ /* 0x000fe200000006ff */
[----:B----4-:R-:W-:-:S03]  /*10a0*/  FFMA R17, R17, R19, R12 ;  /* 0x0000001311117223 */ /* 0x010fc6000000000c */
[----:B------:R-:W2:Y:S01]  /*10b0*/  MUFU.EX2 R14, R14 ;  /* 0x0000000e000e7308 */ /* 0x000ea20000000800 */
[----:B-----5:R-:W-:-:S04]  /*10c0*/  FFMA R8, R8, R10, R17 ;  /* 0x0000000a08087223 */ /* 0x020fc80000000011 */
[----:B-1----:R-:W-:-:S04]  /*10d0*/  FFMA R7, R9, R7, R8 ;  /* 0x0000000709077223 */ /* 0x002fc80000000008 */
[----:B--2---:R-:W-:Y:S01]  /*10e0*/  FFMA R7, R16, R14, R7 ;  /* 0x0000000e10077223 */ /* 0x004fe20000000007 */
[----:B0-----:R-:W-:Y:S06]  /*10f0*/  BRA.U UP1, `(.L_x_35) ;  /* 0xfffffff901707547 */ /* 0x001fec000b83ffff */
.L_x_34:
        /* <DEDUP_REMOVED lines=11> */
[----:B-1----:R-:W-:-:S04]  /*11b0*/  IMAD.WIDE R2, R5, 0x4, R2 ;  /* 0x0000000405027825 */ /* 0x002fc800078e0202 */
[----:B--2---:R-:W-:-:S05]  /*11c0*/  FADD R13, R9, -R4 ;  /* 0x80000004090d7221 */ /* 0x004fca0000000000 */
[----:B------:R0:W-:Y:S04]  /*11d0*/  STG.E desc[UR12][R2.64], R13 ;  /* 0x0000000d02007986 */ /* 0x0001e8000c10190c */
[----:B------:R-:W2:Y:S02]  /*11e0*/  LDG.E R5, desc[UR12][R10.64+0x4] ;  /* 0x0000040c0a057981 */ /* 0x000ea4000c1e1900 */
[----:B--2---:R-:W-:-:S05]  /*11f0*/  FADD R15, R5, -R4 ;  /* 0x80000004050f7221 */ /* 0x004fca0000000000 */
[----:B------:R1:W-:Y:S04]  /*1200*/  STG.E desc[UR12][R2.64+0x4], R15 ;  /* 0x0000040f02007986 */ /* 0x0003e8000c10190c */
[----:B------:R-:W2:Y:S01]  /*1210*/  LDG.E R5, desc[UR12][R10.64+0x8] ;  /* 0x0000080c0a057981 */ /* 0x000ea2000c1e1900 */
[----:B------:R-:W-:Y:S01]  /*1220*/  HFMA2 R20, -RZ, RZ, 0.96630859375, -0.0022525787353515625 ;  /* 0x3bbb989dff147431 */ /* 0x000fe200000001ff */
[----:B------:R-:W-:Y:S01]  /*1230*/  MOV R12, 0x437c0000 ;  /* 0x437c0000000c7802 */ /* 0x000fe20000000f00 */
[----:B--2---:R-:W-:-:S05]  /*1240*/  FADD R5, R5, -R4 ;  /* 0x8000000405057221 */ /* 0x004fca0000000000 */
[----:B------:R1:W-:Y:S04]  /*1250*/  STG.E desc[UR12][R2.64+0x8], R5 ;  /* 0x0000080502007986 */ /* 0x0003e8000c10190c */
[----:B------:R2:W3:Y:S01]  /*1260*/  LDG.E R17, desc[UR12][R10.64+0xc] ;  /* 0x00000c0c0a117981 */ /* 0x0004e2000c1e1900 */
[----:B------:R-:W-:Y:S01]  /*1270*/  FFMA.SAT R9, R13, R20, 0.5 ;  /* 0x3f0000000d097423 */ /* 0x000fe20000002014 */
[----:B------:R-:W-:-:S03]  /*1280*/  UIADD3 UR4, UPT, UPT, UR4, 0x4, URZ ;  /* 0x0000000404047890 */ /* 0x000fc6000fffe0ff */
[----:B------:R-:W-:Y:S01]  /*1290*/  FFMA.RM R8, R9, R12, 12582913 ;  /* 0x4b40000109087423 */ /* 0x000fe2000000400c */
[----:B------:R-:W-:-:S03]  /*12a0*/  FFMA.SAT R9, R15, R20, 0.5 ;  /* 0x3f0000000f097423 */ /* 0x000fc60000002014 */
[C---:B------:R-:W-:Y:S01]  /*12b0*/  FADD R14, R8.reuse, -12583039 ;  /* 0xcb40007f080e7421 */ /* 0x040fe20000000000 */
[----:B------:R-:W-:Y:S01]  /*12c0*/  FFMA.RM R9, R9, R12, 12582913 ;  /* 0x4b40000109097423 */ /* 0x000fe2000000400c */
[----:B--2---:R-:W-:Y:S01]  /*12d0*/  FFMA.SAT R11, R5, R20, 0.5 ;  /* 0x3f000000050b7423 */ /* 0x004fe20000002014 */
[----:B------:R-:W-:Y:S01]  /*12e0*/  SHF.L.U32 R8, R8, 0x17, RZ ;  /* 0x0000001708087819 */ /* 0x000fe200000006ff */
[----:B------:R-:W-:Y:S01]  /*12f0*/  FFMA R14, R13, 1.4426950216293334961, -R14 ;  /* 0x3fb8aa3b0d0e7823 */ /* 0x000fe2000000080e */
[----:B------:R-:W-:Y:S01]  /*1300*/  FADD R16, R9, -12583039 ;  /* 0xcb40007f09107421 */ /* 0x000fe20000000000 */
[----:B------:R-:W-:Y:S01]  /*1310*/  FFMA.RM R11, R11, R12, 12582913 ;  /* 0x4b4000010b0b7423 */ /* 0x000fe2000000400c */
[----:B------:R-:W-:Y:S01]  /*1320*/  SHF.L.U32 R9, R9, 0x17, RZ ;  /* 0x0000001709097819 */ /* 0x000fe200000006ff */
[----:B------:R-:W-:Y:S01]  /*1330*/  FFMA R14, R13, 1.925963033500011079e-08, R14 ;  /* 0x32a570600d0e7823 */ /* 0x000fe2000000000e */
[----:B------:R-:W-:Y:S01]  /*1340*/  FFMA R16, R15, 1.4426950216293334961, -R16 ;  /* 0x3fb8aa3b0f107823 */ /* 0x000fe20000000810 */
[C---:B------:R-:W-:Y:S01]  /*1350*/  FADD R18, R11.reuse, -12583039 ;  /* 0xcb40007f0b127421 */ /* 0x040fe20000000000 */
[----:B------:R-:W-:Y:S01]  /*1360*/  SHF.L.U32 R11, R11, 0x17, RZ ;  /* 0x000000170b0b7819 */ /* 0x000fe200000006ff */
[----:B------:R-:W2:Y:S01]  /*1370*/  MUFU.EX2 R10, R14 ;  /* 0x0000000e000a7308 */ /* 0x000ea20000000800 */
[----:B------:R-:W-:Y:S01]  /*1380*/  FFMA R16, R15, 1.925963033500011079e-08, R16 ;  /* 0x32a570600f107823 */ /* 0x000fe20000000010 */
[----:B------:R-:W-:-:S04]  /*1390*/  FFMA R18, R5, 1.4426950216293334961, -R18 ;  /* 0x3fb8aa3b05127823 */ /* 0x000fc80000000812 */
[----:B------:R-:W-:Y:S02]  /*13a0*/  FFMA R18, R5, 1.925963033500011079e-08, R18 ;  /* 0x32a5706005127823 */ /* 0x000fe40000000012 */
[----:B------:R-:W4:Y:S08]  /*13b0*/  MUFU.EX2 R16, R16 ;  /* 0x0000001000107308 */ /* 0x000f300000000800 */
[----:B------:R-:W5:Y:S01]  /*13c0*/  MUFU.EX2 R18, R18 ;  /* 0x0000001200127308 */ /* 0x000f620000000800 */
[----:B--2---:R-:W-:-:S04]  /*13d0*/  FFMA R8, R8, R10, R7 ;  /* 0x0000000a08087223 */ /* 0x004fc80000000007 */
[----:B----4-:R-:W-:-:S04]  /*13e0*/  FFMA R8, R9, R16, R8 ;  /* 0x0000001009087223 */ /* 0x010fc80000000008 */
[----:B-----5:R-:W-:Y:S01]  /*13f0*/  FFMA R8, R11, R18, R8 ;  /* 0x000000120b087223 */ /* 0x020fe20000000008 */
[----:B---3--:R-:W-:-:S04]  /*1400*/  FADD R17, R17, -R4 ;  /* 0x8000000411117221 */ /* 0x008fc80000000000 */
[----:B0-----:R-:W-:Y:S01]  /*1410*/  FFMA.SAT R13, R17, R20, 0.5 ;  /* 0x3f000000110d7423 */ /* 0x001fe20000002014 */
[----:B------:R1:W-:Y:S03]  /*1420*/  STG.E desc[UR12][R2.64+0xc], R17 ;  /* 0x00000c1102007986 */ /* 0x0003e6000c10190c */
[----:B------:R-:W-:-:S04]  /*1430*/  FFMA.RM R13, R13, R12, 12582913 ;  /* 0x4b4000010d0d7423 */ /* 0x000fc8000000400c */
[C---:B------:R-:W-:Y:S01]  /*1440*/  FADD R12, R13.reuse, -12583039 ;  /* 0xcb40007f0d0c7421 */ /* 0x040fe20000000000 */
[----:B------:R-:W-:-:S03]  /*1450*/  SHF.L.U32 R7, R13, 0x17, RZ ;  /* 0x000000170d077819 */ /* 0x000fc600000006ff */
[----:B------:R-:W-:-:S04]  /*1460*/  FFMA R12, R17, 1.4426950216293334961, -R12 ;  /* 0x3fb8aa3b110c7823 */ /* 0x000fc8000000080c */
[----:B------:R-:W-:-:S06]  /*1470*/  FFMA R12, R17, 1.925963033500011079e-08, R12 ;  /* 0x32a57060110c7823 */ /* 0x000fcc000000000c */
[----:B------:R-:W0:Y:S02]  /*1480*/  MUFU.EX2 R12, R12 ;  /* 0x0000000c000c7308 */ /* 0x000e240000000800 */
[----:B01----:R-:W-:-:S07]  /*1490*/  FFMA R7, R7, R12, R8 ;  /* 0x0000000c07077223 */ /* 0x003fce0000000008 */
.L_x_36:
[----:B------:R-:W-:Y:S05]  /*14a0*/  BRA.U !UP1, `(.L_x_33) ;  /* 0x0000000109d47547 */ /* 0x000fea000b800000 */
[----:B------:R-:W-:Y:S02]  /*14b0*/  UISETP.NE.AND UP0, UPT, UR6, 0x1, UPT ;  /* 0x000000010600788c */ /* 0x000fe4000bf05270 */
[----:B------:R-:W-:-:S04]  /*14c0*/  ULOP3.LUT UR5, UR5, 0x1, URZ, 0xc0, !UPT ;  /* 0x0000000105057892 */ /* 0x000fc8000f8ec0ff */
[----:B------:R-:W-:-:S03]  /*14d0*/  UISETP.NE.U32.AND UP1, UPT, UR5, 0x1, UPT ;  /* 0x000000010500788c */ /* 0x000fc6000bf25070 */
[----:B------:R-:W-:Y:S08]  /*14e0*/  BRA.U !UP0, `(.L_x_37) ;  /* 0x0000000108787547 */ /* 0x000ff0000b800000 */
[----:B------:R-:W0:Y:S01]  /*14f0*/  LDC.64 R2, c[0x0][0x380] ;  /* 0x0000e000ff027b82 */ /* 0x000e220000000a00 */
[----:B------:R-:W-:-:S05]  /*1500*/  IADD3 R11, PT, PT, R6, UR4, RZ ;  /* 0x00000004060b7c10 */ /* 0x000fca000fffe0ff */
[C---:B0-----:R-:W-:Y:S02]  /*1510*/  IMAD.WIDE R8, R11.reuse, 0x4, R2 ;  /* 0x000000040b087825 */ /* 0x041fe400078e0202 */
[----:B------:R-:W0:Y:S03]  /*1520*/  LDC.64 R2, c[0x0][0x388] ;  /* 0x0000e200ff027b82 */ /* 0x000e260000000a00 */
[----:B------:R-:W2:Y:S01]  /*1530*/  LDG.E R5, desc[UR12][R8.64] ;  /* 0x0000000c08057981 */ /* 0x000ea2000c1e1900 */
[----:B0-----:R-:W-:-:S04]  /*1540*/  IMAD.WIDE R2, R11, 0x4, R2 ;  /* 0x000000040b027825 */ /* 0x001fc800078e0202 */
[----:B--2---:R-:W-:-:S05]  /*1550*/  FADD R5, R5, -R4 ;  /* 0x8000000405057221 */ /* 0x004fca0000000000 */
[----:B------:R0:W-:Y:S04]  /*1560*/  STG.E desc[UR12][R2.64], R5 ;  /* 0x0000000502007986 */ /* 0x0001e8000c10190c */
[----:B------:R-:W2:Y:S01]  /*1570*/  LDG.E R11, desc[UR12][R8.64+0x4] ;  /* 0x0000040c080b7981 */ /* 0x000ea2000c1e1900 */
[----:B------:R-:W-:Y:S01]  /*1580*/  HFMA2 R14, -RZ, RZ, 0.96630859375, -0.0022525787353515625 ;  /* 0x3bbb989dff0e7431 */ /* 0x000fe200000001ff */
[----:B------:R-:W-:Y:S01]  /*1590*/  MOV R15, 0x437c0000 ;  /* 0x437c0000000f7802 */ /* 0x000fe20000000f00 */
[----:B------:R-:W-:-:S03]  /*15a0*/  UIADD3 UR4, UPT, UPT, UR4, 0x2, URZ ;  /* 0x0000000204047890 */ /* 0x000fc6000fffe0ff */
[----:B------:R-:W-:-:S04]  /*15b0*/  FFMA.SAT R10, R5, R14, 0.5 ;  /* 0x3f000000050a7423 */ /* 0x000fc8000000200e */
[----:B------:R-:W-:-:S04]  /*15c0*/  FFMA.RM R10, R10, R15, 12582913 ;  /* 0x4b4000010a0a7423 */ /* 0x000fc8000000400f */
[C---:B------:R-:W-:Y:S01]  /*15d0*/  FADD R12, R10.reuse, -12583039 ;  /* 0xcb40007f0a0c7421 */ /* 0x040fe20000000000 */
[----:B------:R-:W-:-:S03]  /*15e0*/  SHF.L.U32 R10, R10, 0x17, RZ ;  /* 0x000000170a0a7819 */ /* 0x000fc600000006ff */
[----:B------:R-:W-:-:S04]  /*15f0*/  FFMA R12, R5, 1.4426950216293334961, -R12 ;  /* 0x3fb8aa3b050c7823 */ /* 0x000fc8000000080c */
[----:B------:R-:W-:-:S06]  /*1600*/  FFMA R12, R5, 1.925963033500011079e-08, R12 ;  /* 0x32a57060050c7823 */ /* 0x000fcc000000000c */
[----:B------:R-:W1:Y:S02]  /*1610*/  MUFU.EX2 R12, R12 ;  /* 0x0000000c000c7308 */ /* 0x000e640000000800 */
[----:B-1----:R-:W-:Y:S01]  /*1620*/  FFMA R7, R10, R12, R7 ;  /* 0x0000000c0a077223 */ /* 0x002fe20000000007 */
[----:B--2---:R-:W-:-:S04]  /*1630*/  FADD R11, R11, -R4 ;  /* 0x800000040b0b7221 */ /* 0x004fc80000000000 */
[----:B------:R-:W-:Y:S01]  /*1640*/  FFMA.SAT R13, R11, R14, 0.5 ;  /* 0x3f0000000b0d7423 */ /* 0x000fe2000000200e */
[----:B------:R0:W-:Y:S03]  /*1650*/  STG.E desc[UR12][R2.64+0x4], R11 ;  /* 0x0000040b02007986 */ /* 0x0001e6000c10190c */
[----:B------:R-:W-:-:S04]  /*1660*/  FFMA.RM R13, R13, R15, 12582913 ;  /* 0x4b4000010d0d7423 */ /* 0x000fc8000000400f */
[C---:B------:R-:W-:Y:S01]  /*1670*/  FADD R8, R13.reuse, -12583039 ;  /* 0xcb40007f0d087421 */ /* 0x040fe20000000000 */
[----:B------:R-:W-:-:S03]  /*1680*/  SHF.L.U32 R14, R13, 0x17, RZ ;  /* 0x000000170d0e7819 */ /* 0x000fc600000006ff */
[----:B------:R-:W-:-:S04]  /*1690*/  FFMA R8, R11, 1.4426950216293334961, -R8 ;  /* 0x3fb8aa3b0b087823 */ /* 0x000fc80000000808 */
[----:B------:R-:W-:-:S06]  /*16a0*/  FFMA R8, R11, 1.925963033500011079e-08, R8 ;  /* 0x32a570600b087823 */ /* 0x000fcc0000000008 */
[----:B------:R-:W1:Y:S02]  /*16b0*/  MUFU.EX2 R8, R8 ;  /* 0x0000000800087308 */ /* 0x000e640000000800 */
[----:B01----:R-:W-:-:S07]  /*16c0*/  FFMA R7, R14, R8, R7 ;  /* 0x000000080e077223 */ /* 0x003fce0000000007 */
.L_x_37:
[----:B------:R-:W-:Y:S05]  /*16d0*/  BRA.U UP1, `(.L_x_33) ;  /* 0x0000000101487547 */ /* 0x000fea000b800000 */
[----:B------:R-:W0:Y:S01]  /*16e0*/  LDC.64 R2, c[0x0][0x380] ;  /* 0x0000e000ff027b82 */ /* 0x000e220000000a00 */
[----:B------:R-:W-:-:S07]  /*16f0*/  IADD3 R5, PT, PT, R6, UR4, RZ ;  /* 0x0000000406057c10 */ /* 0x000fce000fffe0ff */
[----:B------:R-:W1:Y:S01]  /*1700*/  LDC.64 R8, c[0x0][0x388] ;  /* 0x0000e200ff087b82 */ /* 0x000e620000000a00 */
[----:B0-----:R-:W-:-:S06]  /*1710*/  IMAD.WIDE R2, R5, 0x4, R2 ;  /* 0x0000000405027825 */ /* 0x001fcc00078e0202 */
[----:B------:R-:W2:Y:S01]  /*1720*/  LDG.E R3, desc[UR12][R2.64] ;  /* 0x0000000c02037981 */ /* 0x000ea2000c1e1900 */
[----:B------:R-:W-:Y:S01]  /*1730*/  HFMA2 R6, -RZ, RZ, 0.96630859375, -0.0022525787353515625 ;  /* 0x3bbb989dff067431 */ /* 0x000fe200000001ff */
[----:B------:R-:W-:Y:S01]  /*1740*/  MOV R13, 0x437c0000 ;  /* 0x437c0000000d7802 */ /* 0x000fe20000000f00 */
[----:B--2---:R-:W-:-:S04]  /*1750*/  FADD R11, R3, -R4 ;  /* 0x80000004030b7221 */ /* 0x004fc80000000000 */
[----:B------:R-:W-:-:S04]  /*1760*/  FFMA.SAT R4, R11, R6, 0.5 ;  /* 0x3f0000000b047423 */ /* 0x000fc80000002006 */
[----:B------:R-:W-:-:S04]  /*1770*/  FFMA.RM R6, R4, R13, 12582913 ;  /* 0x4b40000104067423 */ /* 0x000fc8000000400d */
[C---:B------:R-:W-:Y:S01]  /*1780*/  FADD R4, R6.reuse, -12583039 ;  /* 0xcb40007f06047421 */ /* 0x040fe20000000000 */
[----:B------:R-:W-:-:S03]  /*1790*/  SHF.L.U32 R6, R6, 0x17, RZ ;  /* 0x0000001706067819 */ /* 0x000fc600000006ff */
[----:B------:R-:W-:Y:S01]  /*17a0*/  FFMA R10, R11, 1.4426950216293334961, -R4 ;  /* 0x3fb8aa3b0b0a7823 */ /* 0x000fe20000000804 */
[----:B-1----:R-:W-:-:S04]  /*17b0*/  IMAD.WIDE R4, R5, 0x4, R8 ;  /* 0x0000000405047825 */ /* 0x002fc800078e0208 */
[----:B------:R-:W-:Y:S01]  /*17c0*/  FFMA R10, R11, 1.925963033500011079e-08, R10 ;  /* 0x32a570600b0a7823 */ /* 0x000fe2000000000a */
[----:B------:R0:W-:Y:S05]  /*17d0*/  STG.E desc[UR12][R4.64], R11 ;  /* 0x0000000b04007986 */ /* 0x0001ea000c10190c */
[----:B------:R-:W1:Y:S02]  /*17e0*/  MUFU.EX2 R10, R10 ;  /* 0x0000000a000a7308 */ /* 0x000e640000000800 */
[----:B01----:R-:W-:-:S07]  /*17f0*/  FFMA R7, R6, R10, R7 ;  /* 0x0000000a06077223 */ /* 0x003fce0000000007 */
.L_x_33:
[----:B------:R-:W0:Y:S02]  /*1800*/  LDC R9, c[0x0][0x394] ;  /* 0x0000e500ff097b82 */ /* 0x000e240000000800 */
[----:B0-----:R-:W-:-:S13]  /*1810*/  ISETP.GE.AND P0, PT, R9, 0x1, PT ;  /* 0x000000010900780c */ /* 0x001fda0003f06270 */
[----:B------:R-:W-:Y:S05]  /*1820*/  @!P0 EXIT ;  /* 0x000000000000894d */ /* 0x000fea0003800000 */
[----:B------:R-:W-:Y:S01]  /*1830*/  FSETP.GEU.AND P0, PT, R7, 1.175494350822287508e-38, PT ;  /* 0x008000000700780b */ /* 0x000fe20003f0e000 */
[----:B------:R-:W-:Y:S01]  /*1840*/  HFMA2 R5, -RZ, RZ, 1.5048828125, 33.21875 ;  /* 0x3e055027ff057431 */ /* 0x000fe200000001ff */
[C---:B------:R-:W-:Y:S02]  /*1850*/  ISETP.GE.U32.AND P1, PT, R9.reuse, 0x10, PT ;  /* 0x000000100900780c */ /* 0x040fe40003f26070 */
[----:B------:R-:W-:-:S09]  /*1860*/  LOP3.LUT R14, R9, 0xf, RZ, 0xc0, !PT ;  /* 0x0000000f090e7812 */ /* 0x000fd200078ec0ff */
[----:B------:R-:W-:-:S05]  /*1870*/  @!P0 FMUL R7, R7, 8388608 ;  /* 0x4b00000007078820 */ /* 0x000fca0000400000 */
[C---:B------:R-:W-:Y:S02]  /*1880*/  IADD3 R2, PT, PT, R7.reuse, -0x3f2aaaab, RZ ;  /* 0xc0d5555507027810 */ /* 0x040fe40007ffe0ff */
[----:B------:R-:W-:Y:S02]  /*1890*/  ISETP.GT.U32.AND P2, PT, R7, 0x7f7fffff, PT ;  /* 0x7f7fffff0700780c */ /* 0x000fe40003f44070 */
[----:B------:R-:W-:-:S04]  /*18a0*/  LOP3.LUT R3, R2, 0xff800000, RZ, 0xc0, !PT ;  /* 0xff80000002037812 */ /* 0x000fc800078ec0ff */
[-C--:B------:R-:W-:Y:S02]  /*18b0*/  IADD3 R2, PT, PT, R7, -R3.reuse, RZ ;  /* 0x8000000307027210 */ /* 0x080fe40007ffe0ff */
[----:B------:R-:W-:-:S03]  /*18c0*/  I2FP.F32.S32 R3, R3 ;  /* 0x0000000300037245 */ /* 0x000fc60000201400 */
[----:B------:R-:W-:Y:S01]  /*18d0*/  FADD R4, R2, -1 ;  /* 0xbf80000002047421 */ /* 0x000fe20000000000 */
[----:B------:R-:W-:Y:S02]  /*18e0*/  FSEL R2, RZ, -23, P0 ;  /* 0xc1b80000ff027808 */ /* 0x000fe40000000000 */
[----:B------:R-:W-:Y:S01]  /*18f0*/  ISETP.NE.AND P0, PT, R14, RZ, PT ;  /* 0x000000ff0e00720c */ /* 0x000fe20003f05270 */
[C---:B------:R-:W-:Y:S02]  /*1900*/  FFMA R5, R4.reuse, -R5, 0.14084610342979431152 ;  /* 0x3e1039f604057423 */ /* 0x040fe40000000805 */
[----:B------:R-:W-:Y:S02]  /*1910*/  FFMA R2, R3, 1.1920928955078125e-07, R2 ;  /* 0x3400000003027823 */ /* 0x000fe40000000002 */
[----:B------:R-:W-:-:S04]  /*1920*/  FFMA R5, R4, R5, -0.12148627638816833496 ;  /* 0xbdf8cdcc04057423 */ /* 0x000fc80000000005 */
[----:B------:R-:W-:-:S04]  /*1930*/  FFMA R5, R4, R5, 0.13980610668659210205 ;  /* 0x3e0f295504057423 */ /* 0x000fc80000000005 */
[----:B------:R-:W-:-:S04]  /*1940*/  FFMA R5, R4, R5, -0.16684235632419586182 ;  /* 0xbe2ad8b904057423 */ /* 0x000fc80000000005 */
[----:B------:R-:W-:-:S04]  /*1950*/  FFMA R5, R4, R5, 0.20012299716472625732 ;  /* 0x3e4ced0b04057423 */ /* 0x000fc80000000005 */
[----:B------:R-:W-:-:S04]  /*1960*/  FFMA R5, R4, R5, -0.24999669194221496582 ;  /* 0xbe7fff2204057423 */ /* 0x000fc80000000005 */
[----:B------:R-:W-:-:S04]  /*1970*/  FFMA R5, R4, R5, 0.33333182334899902344 ;  /* 0x3eaaaa7804057423 */ /* 0x000fc80000000005 */
[----:B------:R-:W-:-:S04]  /*1980*/  FFMA R5, R4, R5, -0.5 ;  /* 0xbf00000004057423 */ /* 0x000fc80000000005 */
[----:B------:R-:W-:-:S04]  /*1990*/  FMUL R5, R4, R5 ;  /* 0x0000000504057220 */ /* 0x000fc80000400000 */
[----:B------:R-:W-:Y:S01]  /*19a0*/  FFMA R5, R4, R5, R4 ;  /* 0x0000000504057223 */ /* 0x000fe20000000004 */
[----:B------:R-:W-:-:S03]  /*19b0*/  MOV R4, 0x7f800000 ;  /* 0x7f80000000047802 */ /* 0x000fc60000000f00 */
[----:B------:R-:W-:Y:S01]  /*19c0*/  FFMA R2, R2, 0.69314718246459960938, R5 ;  /* 0x3f31721802027823 */ /* 0x000fe20000000005 */
[----:B------:R-:W-:Y:S02]  /*19d0*/  IMAD R5, R0, R9, RZ ;  /* 0x0000000900057224 */ /* 0x000fe400078e02ff */
[C---:B------:R-:W-:Y:S01]  /*19e0*/  @P2 FFMA R2, R7.reuse, R4, +INF ;  /* 0x7f80000007022423 */ /* 0x040fe20000000004 */
[----:B------:R-:W-:Y:S01]  /*19f0*/  FSETP.NEU.AND P2, PT, R7, RZ, PT ;  /* 0x000000ff0700720b */ /* 0x000fe20003f4d000 */
[----:B------:R-:W-:-:S03]  /*1a00*/  HFMA2 R4, -RZ, RZ, 0, 0 ;  /* 0x00000000ff047431 */ /* 0x000fc600000001ff */
[----:B------:R-:W-:Y:S01]  /*1a10*/  FSEL R0, R2, -INF , P2 ;  /* 0xff80000002007808 */ /* 0x000fe20001000000 */
[----:B------:R-:W-:Y:S08]  /*1a20*/  @!P1 BRA `(.L_x_38) ;  /* 0x0000000000f49947 */ /* 0x000ff00003800000 */
[----:B------:R-:W0:Y:S01]  /*1a30*/  LDCU.64 UR4, c[0x0][0x388] ;  /* 0x00007100ff0477ac */ /* 0x000e220008000a00 */
[----:B------:R-:W-:Y:S02]  /*1a40*/  LOP3.LUT R4, R9, 0x7ffffff0, RZ, 0xc0, !PT ;  /* 0x7ffffff009047812 */ /* 0x000fe400078ec0ff */
[----:B------:R-:W-:Y:S02]  /*1a50*/  MOV R6, R5 ;  /* 0x0000000500067202 */ /* 0x000fe40000000f00 */
[----:B------:R-:W-:Y:S01]  /*1a60*/  IADD3 R7, PT, PT, -R4, RZ, RZ ;  /* 0x000000ff04077210 */ /* 0x000fe20007ffe1ff */
[----:B0-----:R-:W-:-:S04]  /*1a70*/  UIADD3 UR4, UP0, UPT, UR4, 0x20, URZ ;  /* 0x0000002004047890 */ /* 0x001fc8000ff1e0ff */
[----:B------:R-:W-:-:S12]  /*1a80*/  UIADD3.X UR5, UPT, UPT, URZ, UR5, URZ, UP0, !UPT ;  /* 0x00000005ff057290 */ /* 0x000fd800087fe4ff */
.L_x_39:
[----:B0-----:R-:W-:Y:S02]  /*1a90*/  MOV R2, UR4 ;  /* 0x0000000400027c02 */ /* 0x001fe40008000f00 */
        /* <DEDUP_REMOVED lines=18> */
[----:B------:R-:W-:-:S02]  /*1bc0*/  IADD3 R7, PT, PT, R7, 0x10, RZ ;  /* 0x0000001007077810 */ /* 0x000fc40007ffe0ff */
[----:B------:R-:W-:Y:S02]  /*1bd0*/  IADD3 R6, PT, PT, R6, 0x10, RZ ;  /* 0x0000001006067810 */ /* 0x000fe40007ffe0ff */
[----:B------:R-:W-:Y:S01]  /*1be0*/  ISETP.NE.AND P1, PT, R7, RZ, PT ;  /* 0x000000ff0700720c */ /* 0x000fe20003f25270 */
[C---:B--2---:R-:W-:Y:S01]  /*1bf0*/  FADD R10, -R0.reuse, R10 ;  /* 0x0000000a000a7221 */ /* 0x044fe20000000100 */
[----:B---3--:R-:W-:-:S04]  /*1c00*/  FADD R12, -R0, R12 ;  /* 0x0000000c000c7221 */ /* 0x008fc80000000100 */
[----:B------:R0:W-:Y:S01]  /*1c10*/  STG.E desc[UR12][R2.64+-0x20], R10 ;  /* 0xffffe00a02007986 */ /* 0x0001e2000c10190c */
[----:B----4-:R-:W-:-:S03]  /*1c20*/  FADD R16, -R0, R16 ;  /* 0x0000001000107221 */ /* 0x010fc60000000100 */
[----:B------:R0:W-:Y:S01]  /*1c30*/  STG.E desc[UR12][R2.64+-0x1c], R12 ;  /* 0xffffe40c02007986 */ /* 0x0001e2000c10190c */
[----:B-----5:R-:W-:-:S03]  /*1c40*/  FADD R18, -R0, R18 ;  /* 0x0000001200127221 */ /* 0x020fc60000000100 */
[----:B------:R0:W-:Y:S01]  /*1c50*/  STG.E desc[UR12][R2.64+-0x18], R16 ;  /* 0xffffe81002007986 */ /* 0x0001e2000c10190c */
[----:B------:R-:W-:-:S03]  /*1c60*/  FADD R20, -R0, R20 ;  /* 0x0000001400147221 */ /* 0x000fc60000000100 */
        /* <DEDUP_REMOVED lines=22> */
[----:B------:R0:W-:Y:S04]  /*1dd0*/  STG.E desc[UR12][R2.64+0x18], R15 ;  /* 0x0000180f02007986 */ /* 0x0001e8000c10190c */
[----:B------:R0:W-:Y:S01]  /*1de0*/  STG.E desc[UR12][R2.64+0x1c], R13 ;  /* 0x00001c0d02007986 */ /* 0x0001e2000c10190c */
[----:B------:R-:W-:Y:S05]  /*1df0*/  @P1 BRA `(.L_x_39) ;  /* 0xfffffffc00241947 */ /* 0x000fea000383ffff */
.L_x_38:
[----:B------:R-:W-:Y:S05]  /*1e00*/  @!P0 EXIT ;  /* 0x000000000000894d */ /* 0x000fea0003800000 */
[----:B------:R-:W-:Y:S02]  /*1e10*/  ISETP.GE.U32.AND P0, PT, R14, 0x8, PT ;  /* 0x000000080e00780c */ /* 0x000fe40003f06070 */
[----:B------:R-:W-:-:S04]  /*1e20*/  LOP3.LUT R6, R9, 0x7, RZ, 0xc0, !PT ;  /* 0x0000000709067812 */ /* 0x000fc800078ec0ff */
[----:B------:R-:W-:-:S07]  /*1e30*/  ISETP.NE.AND P1, PT, R6, RZ, PT ;  /* 0x000000ff0600720c */ /* 0x000fce0003f25270 */
[----:B------:R-:W-:Y:S06]  /*1e40*/  @!P0 BRA `(.L_x_40) ;  /* 0x0000000000708947 */ /* 0x000fec0003800000 */
[----:B0-----:R-:W0:Y:S01]  /*1e50*/  LDC.64 R2, c[0x0][0x388] ;  /* 0x0000e200ff027b82 */ /* 0x001e220000000a00 */
[----:B------:R-:W-:-:S05]  /*1e60*/  IADD3 R7, PT, PT, R5, R4, RZ ;  /* 0x0000000405077210 */ /* 0x000fca0007ffe0ff */
        /* <DEDUP_REMOVED lines=9> */
[----:B------:R-:W-:Y:S01]  /*1f00*/  IADD3 R4, PT, PT, R4, 0x8, RZ ;  /* 0x0000000804047810 */ /* 0x000fe20007ffe0ff */
        /* <DEDUP_REMOVED lines=15> */
[----:B------:R1:W-:Y:S02]  /*2000*/  STG.E desc[UR12][R2.64+0x1c], R23 ;  /* 0x00001c1702007986 */ /* 0x0003e4000c10190c */
.L_x_40:
[----:B------:R-:W-:Y:S05]  /*2010*/  @!P1 EXIT ;  /* 0x000000000000994d */ /* 0x000fea0003800000 */
[----:B------:R-:W-:Y:S02]  /*2020*/  ISETP.GE.U32.AND P0, PT, R6, 0x4, PT ;  /* 0x000000040600780c */ /* 0x000fe40003f06070 */
[----:B0-----:R-:W-:-:S04]  /*2030*/  LOP3.LUT R8, R9, 0x3, RZ, 0xc0, !PT ;  /* 0x0000000309087812 */ /* 0x001fc800078ec0ff */
[----:B------:R-:W-:-:S07]  /*2040*/  ISETP.NE.AND P1, PT, R8, RZ, PT ;  /* 0x000000ff0800720c */ /* 0x000fce0003f25270 */
[----:B------:R-:W-:Y:S06]  /*2050*/  @!P0 BRA `(.L_x_41) ;  /* 0x0000000000408947 */ /* 0x000fec0003800000 */
[----:B-1----:R-:W0:Y:S01]  /*2060*/  LDC.64 R2, c[0x0][0x388] ;  /* 0x0000e200ff027b82 */ /* 0x002e220000000a00 */
[----:B------:R-:W-:-:S05]  /*2070*/  IADD3 R7, PT, PT, R5, R4, RZ ;  /* 0x0000000405077210 */ /* 0x000fca0007ffe0ff */
[----:B0-----:R-:W-:-:S05]  /*2080*/  IMAD.WIDE R2, R7, 0x4, R2 ;  /* 0x0000000407027825 */ /* 0x001fca00078e0202 */
[----:B------:R-:W2:Y:S04]  /*2090*/  LDG.E R7, desc[UR12][R2.64] ;  /* 0x0000000c02077981 */ /* 0x000ea8000c1e1900 */
[----:B------:R-:W3:Y:S04]  /*20a0*/  LDG.E R9, desc[UR12][R2.64+0x4] ;  /* 0x0000040c02097981 */ /* 0x000ee8000c1e1900 */
[----:B------:R-:W4:Y:S04]  /*20b0*/  LDG.E R11, desc[UR12][R2.64+0x8] ;  /* 0x0000080c020b7981 */ /* 0x000f28000c1e1900 */
        /* <DEDUP_REMOVED lines=8> */
[----:B------:R0:W-:Y:S04]  /*2140*/  STG.E desc[UR12][R2.64+0x8], R11 ;  /* 0x0000080b02007986 */ /* 0x0001e8000c10190c */
[----:B------:R0:W-:Y:S02]  /*2150*/  STG.E desc[UR12][R2.64+0xc], R13 ;  /* 0x00000c0d02007986 */ /* 0x0001e4000c10190c */
.L_x_41:
[----:B------:R-:W-:Y:S05]  /*2160*/  @!P1 EXIT ;  /* 0x000000000000994d */ /* 0x000fea0003800000 */
[----:B01----:R-:W0:Y:S01]  /*2170*/  LDC.64 R6, c[0x0][0x388] ;  /* 0x0000e200ff067b82 */ /* 0x003e220000000a00 */
[----:B------:R-:W-:Y:S02]  /*2180*/  IADD3 R5, PT, PT, R5, R4, RZ ;  /* 0x0000000405057210 */ /* 0x000fe40007ffe0ff */
[----:B------:R-:W-:-:S07]  /*2190*/  IADD3 R4, PT, PT, -R8, RZ, RZ ;  /* 0x000000ff08047210 */ /* 0x000fce0007ffe1ff */
.L_x_42:
[----:B01----:R-:W-:-:S05]  /*21a0*/  IMAD.WIDE R2, R5, 0x4, R6 ;  /* 0x0000000405027825 */ /* 0x003fca00078e0206 */
[----:B------:R-:W2:Y:S01]  /*21b0*/  LDG.E R9, desc[UR12][R2.64] ;  /* 0x0000000c02097981 */ /* 0x000ea2000c1e1900 */
[----:B------:R-:W-:Y:S02]  /*21c0*/  IADD3 R4, PT, PT, R4, 0x1, RZ ;  /* 0x0000000104047810 */ /* 0x000fe40007ffe0ff */
[----:B------:R-:W-:Y:S02]  /*21d0*/  IADD3 R5, PT, PT, R5, 0x1, RZ ;  /* 0x0000000105057810 */ /* 0x000fe40007ffe0ff */
[----:B------:R-:W-:Y:S01]  /*21e0*/  ISETP.NE.AND P0, PT, R4, RZ, PT ;  /* 0x000000ff0400720c */ /* 0x000fe20003f05270 */
[----:B--2---:R-:W-:-:S05]  /*21f0*/  FADD R9, -R0, R9 ;  /* 0x0000000900097221 */ /* 0x004fca0000000100 */
[----:B------:R1:W-:Y:S07]  /*2200*/  STG.E desc[UR12][R2.64], R9 ;  /* 0x0000000902007986 */ /* 0x0003ee000c10190c */
[----:B------:R-:W-:Y:S05]  /*2210*/  @P0 BRA `(.L_x_42) ;  /* 0xfffffffc00e00947 */ /* 0x000fea000383ffff */
[----:B------:R-:W-:Y:S05]  /*2220*/  EXIT ;  /* 0x000000000000794d */ /* 0x000fea0003800000 */
.L_x_43:
        /* <DEDUP_REMOVED lines=13> */
.L_x_341:


//--------------------- .text.softmaxWithTemp     --------------------------
	.section	.text.softmaxWithTemp,"ax",@progbits
	.align	128
        .global         softmaxWithTemp
        .type           softmaxWithTemp,@function
        .size           softmaxWithTemp,(.L_x_335 - softmaxWithTemp)
        .other          softmaxWithTemp,@"STO_CUDA_ENTRY STV_DEFAULT"
softmaxWithTemp:
.text.softmaxWithTemp:
        /* <DEDUP_REMOVED lines=30> */
.L_x_46:
        /* <DEDUP_REMOVED lines=18> */
[----:B------:R0:W5:Y:S01]  /*0300*/  LDG.E R14, desc[UR12][R6.64+0x1c] ;  /* 0x00001c0c060e7981 */ /* 0x000162000c1e1900 */
        /* <DEDUP_REMOVED lines=18> */
[----:B0-----:R-:W-:-:S04]  /*0430*/  FSEL R6, R15, R3, !P0 ;  /* 0x000000030f067208 */ /* 0x001fc80004000000 */
        /* <DEDUP_REMOVED lines=17> */
.L_x_45:
        /* <DEDUP_REMOVED lines=34> */
.L_x_47:
        /* <DEDUP_REMOVED lines=21> */
.L_x_48:
[----:B------:R-:W-:Y:S05]  /*08c0*/  BRA.U !UP1, `(.L_x_44) ;  /* 0x00000001092c7547 */ /* 0x000fea000b800000 */
[----:B------:R-:W0:Y:S01]  /*08d0*/  LDC.64 R8, c[0x0][0x380] ;  /* 0x0000e000ff087b82 */ /* 0x000e220000000a00 */
[----:B------:R-:W-:Y:S01]  /*08e0*/  IADD3 R5, PT, PT, R0, UR4, RZ ;  /* 0x0000000400057c10 */ /* 0x000fe2000fffe0ff */
[----:B------:R-:W-:-:S12]  /*08f0*/  UIADD3 UR5, UPT, UPT, -UR5, URZ, URZ ;  /* 0x000000ff05057290 */ /* 0x000fd8000fffe1ff */
.L_x_49:
        /* <DEDUP_REMOVED lines=8> */
.L_x_44:
[----:B------:R-:W0:Y:S01]  /*0980*/  LDCU UR4, c[0x0][0x394] ;  /* 0x00007280ff0477ac */ /* 0x000e220008000800 */
[----:B------:R-:W-:Y:S01]  /*0990*/  HFMA2 R9, -RZ, RZ, 0, 0 ;  /* 0x00000000ff097431 */ /* 0x000fe200000001ff */
[----:B0-----:R-:W-:-:S09]  /*09a0*/  UISETP.GE.AND UP0, UPT, UR4, 0x1, UPT ;  /* 0x000000010400788c */ /* 0x001fd2000bf06270 */
[----:B------:R-:W-:Y:S05]  /*09b0*/  BRA.U !UP0, `(.L_x_50) ;  /* 0x00000021080c7547 */ /* 0x000fea000b800000 */
[----:B------:R-:W0:Y:S01]  /*09c0*/  LDC R2, c[0x0][0x398] ;  /* 0x0000e600ff027b82 */ /* 0x000e220000000800 */
[----:B------:R-:W-:Y:S01]  /*09d0*/  BSSY.RECONVERGENT B2, `(.L_x_51) ;  /* 0x000000f000027945 */ /* 0x000fe20003800200 */
[----:B0-----:R-:W0:Y:S08]  /*09e0*/  MUFU.RCP R6, R2 ;  /* 0x0000000200067308 */ /* 0x001e300000001000 */
[----:B------:R-:W1:Y:S01]  /*09f0*/  FCHK P0, R3, R2 ;  /* 0x0000000203007302 */ /* 0x000e620000000000 */
[----:B0-----:R-:W-:-:S04]  /*0a00*/  FFMA R5, R6, -R2, 1 ;  /* 0x3f80000006057423 */ /* 0x001fc80000000802 */
[----:B------:R-:W-:Y:S01]  /*0a10*/  FFMA R6, R6, R5, R6 ;  /* 0x0000000506067223 */ /* 0x000fe20000000006 */
[----:B------:R-:W-:-:S03]  /*0a20*/  IMAD R5, R4, UR4, RZ ;  /* 0x0000000404057c24 */ /* 0x000fc6000f8e02ff */
[----:B------:R-:W-:-:S04]  /*0a30*/  FFMA R0, R6, R3, RZ ;  /* 0x0000000306007223 */ /* 0x000fc800000000ff */
[----:B------:R-:W-:-:S04]  /*0a40*/  FFMA R7, R0, -R2, R3 ;  /* 0x8000000200077223 */ /* 0x000fc80000000003 */
[----:B------:R-:W-:Y:S01]  /*0a50*/  FFMA R6, R6, R7, R0 ;  /* 0x0000000706067223 */ /* 0x000fe20000000000 */
[----:B-1----:R-:W-:Y:S06]  /*0a60*/  @!P0 BRA `(.L_x_52) ;  /* 0x0000000000148947 */ /* 0x002fec0003800000 */
[----:B------:R-:W0:Y:S01]  /*0a70*/  LDCU UR4, c[0x0][0x398] ;  /* 0x00007300ff0477ac */ /* 0x000e220008000800 */
[----:B------:R-:W-:Y:S02]  /*0a80*/  MOV R2, 0xab0 ;  /* 0x00000ab000027802 */ /* 0x000fe40000000f00 */
[----:B0-----:R-:W-:-:S07]  /*0a90*/  MOV R0, UR4 ;  /* 0x0000000400007c02 */ /* 0x001fce0008000f00 */
[----:B------:R-:W-:Y:S05]  /*0aa0*/  CALL.REL.NOINC `($__internal_1_$__cuda_sm3x_div_rn_noftz_f32_slowpath) ;  /* 0x0000004000407944 */ /* 0x000fea0003c00000 */
[----:B------:R-:W-:-:S07]  /*0ab0*/  MOV R6, R0 ;  /* 0x0000000000067202 */ /* 0x000fce0000000f00 */
.L_x_52:
[----:B------:R-:W-:Y:S05]  /*0ac0*/  BSYNC.RECONVERGENT B2 ;  /* 0x0000000000027941 */ /* 0x000fea0003800200 */
.L_x_51:
[----:B------:R-:W0:Y:S01]  /*0ad0*/  LDCU UR6, c[0x0][0x394] ;  /* 0x00007280ff0677ac */ /* 0x000e220008000800 */
[----:B------:R-:W-:Y:S01]  /*0ae0*/  HFMA2 R9, -RZ, RZ, 0, 0 ;  /* 0x00000000ff097431 */ /* 0x000fe200000001ff */
[----:B------:R-:W-:Y:S01]  /*0af0*/  UMOV UR4, URZ ;  /* 0x000000ff00047c82 */ /* 0x000fe20008000000 */
[----:B0-----:R-:W-:Y:S02]  /*0b00*/  UISETP.GE.U32.AND UP0, UPT, UR6, 0x8, UPT ;  /* 0x000000080600788c */ /* 0x001fe4000bf06070 */
[----:B------:R-:W-:-:S07]  /*0b10*/  ULOP3.LUT UR14, UR6, 0x7, URZ, 0xc0, !UPT ;  /* 0x00000007060e7892 */ /* 0x000fce000f8ec0ff */
[----:B------:R-:W-:Y:S05]  /*0b20*/  BRA.U !UP0, `(.L_x_53) ;  /* 0x0000000d08f07547 */ /* 0x000fea000b800000 */
[----:B------:R-:W0:Y:S01]  /*0b30*/  LDCU.128 UR8, c[0x0][0x380] ;  /* 0x00007000ff0877ac */ /* 0x000e220008000c00 */
[----:B------:R-:W1:Y:S01]  /*0b40*/  LDC R19, c[0x0][0x398] ;  /* 0x0000e600ff137b82 */ /* 0x000e620000000800 */
[----:B------:R-:W-:Y:S01]  /*0b50*/  MOV R9, RZ ;  /* 0x000000ff00097202 */ /* 0x000fe20000000f00 */
[----:B------:R-:W-:Y:S01]  /*0b60*/  ULOP3.LUT UR4, UR6, 0x7ffffff8, URZ, 0xc0, !UPT ;  /* 0x7ffffff806047892 */ /* 0x000fe2000f8ec0ff */
[----:B------:R-:W-:Y:S01]  /*0b70*/  MOV R18, R5 ;  /* 0x0000000500127202 */ /* 0x000fe20000000f00 */
[----:B0-----:R-:W-:Y:S02]  /*0b80*/  UIADD3 UR7, UP0, UPT, UR8, 0x10, URZ ;  /* 0x0000001008077890 */ /* 0x001fe4000ff1e0ff */
[----:B------:R-:W-:Y:S02]  /*0b90*/  UIADD3 UR5, UP1, UPT, UR10, 0x10, URZ ;  /* 0x000000100a057890 */ /* 0x000fe4000ff3e0ff */
[----:B------:R-:W-:Y:S02]  /*0ba0*/  UIADD3.X UR8, UPT, UPT, URZ, UR9, URZ, UP0, !UPT ;  /* 0x00000009ff087290 */ /* 0x000fe400087fe4ff */
[----:B------:R-:W-:-:S02]  /*0bb0*/  UIADD3.X UR6, UPT, UPT, URZ, UR11, URZ, UP1, !UPT ;  /* 0x0000000bff067290 */ /* 0x000fc40008ffe4ff */
[----:B------:R-:W-:-:S12]  /*0bc0*/  UIADD3 UR9, UPT, UPT, -UR4, URZ, URZ ;  /* 0x000000ff04097290 */ /* 0x000fd8000fffe1ff */
.L_x_70:
[----:B------:R-:W-:Y:S02]  /*0bd0*/  MOV R14, UR7 ;  /* 0x00000007000e7c02 */ /* 0x000fe40008000f00 */
[----:B------:R-:W-:-:S03]  /*0be0*/  MOV R15, UR8 ;  /* 0x00000008000f7c02 */ /* 0x000fc60008000f00 */
[----:B------:R-:W-:-:S05]  /*0bf0*/  IMAD.WIDE R14, R18, 0x4, R14 ;  /* 0x00000004120e7825 */ /* 0x000fca00078e020e */
[----:B------:R-:W2:Y:S01]  /*0c00*/  LDG.E R8, desc[UR12][R14.64+-0x10] ;  /* 0xfffff00c0e087981 */ /* 0x000ea2000c1e1900 */
[----:B01----:R-:W0:Y:S01]  /*0c10*/  MUFU.RCP R0, R19 ;  /* 0x0000001300007308 */ /* 0x003e220000001000 */
[----:B------:R-:W-:Y:S01]  /*0c20*/  MOV R10, UR5 ;  /* 0x00000005000a7c02 */ /* 0x000fe20008000f00 */
[----:B------:R-:W-:Y:S01]  /*0c30*/  BSSY.RECONVERGENT B2, `(.L_x_54) ;  /* 0x000000f000027945 */ /* 0x000fe20003800200 */
[----:B------:R-:W-:-:S03]  /*0c40*/  MOV R11, UR6 ;  /* 0x00000006000b7c02 */ /* 0x000fc60008000f00 */
[----:B------:R-:W-:-:S04]  /*0c50*/  IMAD.WIDE R10, R18, 0x4, R10 ;  /* 0x00000004120a7825 */ /* 0x000fc800078e020a */
[----:B0-----:R-:W-:-:S04]  /*0c60*/  FFMA R3, R0, -R19, 1 ;  /* 0x3f80000000037423 */ /* 0x001fc80000000813 */
[----:B------:R-:W-:Y:S01]  /*0c70*/  FFMA R0, R0, R3, R0 ;  /* 0x0000000300007223 */ /* 0x000fe20000000000 */
[----:B--2---:R-:W0:Y:S03]  /*0c80*/  FCHK P0, R8, R19 ;  /* 0x0000001308007302 */ /* 0x004e260000000000 */
[----:B------:R-:W-:-:S04]  /*0c90*/  FFMA R3, R0, R8, RZ ;  /* 0x0000000800037223 */ /* 0x000fc800000000ff */
[----:B------:R-:W-:-:S04]  /*0ca0*/  FFMA R2, R3, -R19, R8 ;  /* 0x8000001303027223 */ /* 0x000fc80000000008 */
[----:B------:R-:W-:Y:S01]  /*0cb0*/  FFMA R0, R0, R2, R3 ;  /* 0x0000000200007223 */ /* 0x000fe20000000003 */
[----:B0-----:R-:W-:Y:S06]  /*0cc0*/  @!P0 BRA `(.L_x_55) ;  /* 0x0000000000148947 */ /* 0x001fec0003800000 */
[----:B------:R-:W0:Y:S01]  /*0cd0*/  LDCU UR10, c[0x0][0x398] ;  /* 0x00007300ff0a77ac */ /* 0x000e220008000800 */
[----:B------:R-:W-:Y:S02]  /*0ce0*/  MOV R3, R8 ;  /* 0x0000000800037202 */ /* 0x000fe40000000f00 */
[----:B------:R-:W-:Y:S02]  /*0cf0*/  MOV R2, 0xd20 ;  /* 0x00000d2000027802 */ /* 0x000fe40000000f00 */
[----:B0-----:R-:W-:-:S07]  /*0d00*/  MOV R0, UR10 ;  /* 0x0000000a00007c02 */ /* 0x001fce0008000f00 */
[----:B------:R-:W-:Y:S05]  /*0d10*/  CALL.REL.NOINC `($__internal_1_$__cuda_sm3x_div_rn_noftz_f32_slowpath) ;  /* 0x0000003c00a47944 */ /* 0x000fea0003c00000 */
.L_x_55:
[----:B------:R-:W-:Y:S05]  /*0d20*/  BSYNC.RECONVERGENT B2 ;  /* 0x0000000000027941 */ /* 0x000fea0003800200 */
.L_x_54:
[----:B------:R-:W-:Y:S02]  /*0d30*/  HFMA2 R3, -RZ, RZ, 0.96630859375, -0.0022525787353515625 ;  /* 0x3bbb989dff037431 */ /* 0x000fe400000001ff */
[----:B------:R-:W-:Y:S01]  /*0d40*/  FADD R0, R0, -R6 ;  /* 0x8000000600007221 */ /* 0x000fe20000000000 */
[----:B------:R-:W-:-:S03]  /*0d50*/  MOV R7, 0x437c0000 ;  /* 0x437c000000077802 */ /* 0x000fc60000000f00 */
[----:B------:R-:W-:-:S04]  /*0d60*/  FFMA.SAT R2, R0, R3, 0.5 ;  /* 0x3f00000000027423 */ /* 0x000fc80000002003 */
[----:B------:R-:W-:-:S04]  /*0d70*/  FFMA.RM R2, R2, R7, 12582913 ;  /* 0x4b40000102027423 */ /* 0x000fc80000004007 */
[C---:B------:R-:W-:Y:S01]  /*0d80*/  FADD R3, R2.reuse, -12583039 ;  /* 0xcb40007f02037421 */ /* 0x040fe20000000000 */
[----:B------:R-:W-:-:S03]  /*0d90*/  SHF.L.U32 R2, R2, 0x17, RZ ;  /* 0x0000001702027819 */ /* 0x000fc600000006ff */
[----:B------:R-:W-:-:S04]  /*0da0*/  FFMA R3, R0, 1.4426950216293334961, -R3 ;  /* 0x3fb8aa3b00037823 */ /* 0x000fc80000000803 */
[----:B------:R-:W-:-:S06]  /*0db0*/  FFMA R3, R0, 1.925963033500011079e-08, R3 ;  /* 0x32a5706000037823 */ /* 0x000fcc0000000003 */
[----:B------:R-:W0:Y:S02]  /*0dc0*/  MUFU.EX2 R3, R3 ;  /* 0x0000000300037308 */ /* 0x000e240000000800 */
[----:B0-----:R-:W-:-:S05]  /*0dd0*/  FMUL R2, R2, R3 ;  /* 0x0000000302027220 */ /* 0x001fca0000400000 */
[----:B------:R0:W-:Y:S04]  /*0de0*/  STG.E desc[UR12][R10.64+-0x10], R2 ;  /* 0xfffff0020a007986 */ /* 0x0001e8000c10190c */
[----:B------:R-:W2:Y:S01]  /*0df0*/  LDG.E R12, desc[UR12][R14.64+-0xc] ;  /* 0xfffff40c0e0c7981 */ /* 0x000ea2000c1e1900 */
[----:B------:R-:W1:Y:S01]  /*0e00*/  MUFU.RCP R0, R19 ;  /* 0x0000001300007308 */ /* 0x000e620000001000 */
[----:B------:R-:W-:Y:S01]  /*0e10*/  BSSY.RECONVERGENT B2, `(.L_x_56) ;  /* 0x000000e000027945 */ /* 0x000fe20003800200 */
[----:B------:R-:W-:Y:S01]  /*0e20*/  FADD R9, R2, R9 ;  /* 0x0000000902097221 */ /* 0x000fe20000000000 */
[----:B-1----:R-:W-:-:S04]  /*0e30*/  FFMA R7, R0, -R19, 1 ;  /* 0x3f80000000077423 */ /* 0x002fc80000000813 */
[----:B------:R-:W-:Y:S01]  /*0e40*/  FFMA R0, R0, R7, R0 ;  /* 0x0000000700007223 */ /* 0x000fe20000000000 */
[----:B--2---:R-:W1:Y:S03]  /*0e50*/  FCHK P0, R12, R19 ;  /* 0x000000130c007302 */ /* 0x004e660000000000 */
[----:B------:R-:W-:-:S04]  /*0e60*/  FFMA R7, R0, R12, RZ ;  /* 0x0000000c00077223 */ /* 0x000fc800000000ff */
[----:B------:R-:W-:-:S04]  /*0e70*/  FFMA R8, R7, -R19, R12 ;  /* 0x8000001307087223 */ /* 0x000fc8000000000c */
[----:B------:R-:W-:Y:S01]  /*0e80*/  FFMA R0, R0, R8, R7 ;  /* 0x0000000800007223 */ /* 0x000fe20000000007 */
[----:B01----:R-:W-:Y:S06]  /*0e90*/  @!P0 BRA `(.L_x_57) ;  /* 0x0000000000148947 */ /* 0x003fec0003800000 */
[----:B------:R-:W0:Y:S01]  /*0ea0*/  LDCU UR10, c[0x0][0x398] ;  /* 0x00007300ff0a77ac */ /* 0x000e220008000800 */
[----:B------:R-:W-:Y:S02]  /*0eb0*/  MOV R3, R12 ;  /* 0x0000000c00037202 */ /* 0x000fe40000000f00 */
[----:B------:R-:W-:Y:S02]  /*0ec0*/  MOV R2, 0xef0 ;  /* 0x00000ef000027802 */ /* 0x000fe40000000f00 */
[----:B0-----:R-:W-:-:S07]  /*0ed0*/  MOV R0, UR10 ;  /* 0x0000000a00007c02 */ /* 0x001fce0008000f00 */
[----:B------:R-:W-:Y:S05]  /*0ee0*/  CALL.REL.NOINC `($__internal_1_$__cuda_sm3x_div_rn_noftz_f32_slowpath) ;  /* 0x0000003c00307944 */ /* 0x000fea0003c00000 */
.L_x_57:
[----:B------:R-:W-:Y:S05]  /*0ef0*/  BSYNC.RECONVERGENT B2 ;  /* 0x0000000000027941 */ /* 0x000fea0003800200 */
.L_x_56:
        /* <DEDUP_REMOVED lines=28> */
.L_x_59:
[----:B------:R-:W-:Y:S05]  /*10c0*/  BSYNC.RECONVERGENT B2 ;  /* 0x0000000000027941 */ /* 0x000fea0003800200 */
.L_x_58:
        /* <DEDUP_REMOVED lines=28> */
.L_x_61:
[----:B------:R-:W-:Y:S05]  /*1290*/  BSYNC.RECONVERGENT B2 ;  /* 0x0000000000027941 */ /* 0x000fea0003800200 */
.L_x_60:
        /* <DEDUP_REMOVED lines=28> */
.L_x_63:
[----:B------:R-:W-:Y:S05]  /*1460*/  BSYNC.RECONVERGENT B2 ;  /* 0x0000000000027941 */ /* 0x000fea0003800200 */
.L_x_62:
        /* <DEDUP_REMOVED lines=28> */
.L_x_65:
[----:B------:R-:W-:Y:S05]  /*1630*/  BSYNC.RECONVERGENT B2 ;  /* 0x0000000000027941 */ /* 0x000fea0003800200 */
.L_x_64:
        /* <DEDUP_REMOVED lines=28> */
.L_x_67:
[----:B------:R-:W-:Y:S05]  /*1800*/  BSYNC.RECONVERGENT B2 ;  /* 0x0000000000027941 */ /* 0x000fea0003800200 */
.L_x_66:
        /* <DEDUP_REMOVED lines=28> */
.L_x_69:
[----:B------:R-:W-:Y:S05]  /*19d0*/  BSYNC.RECONVERGENT B2 ;  /* 0x0000000000027941 */ /* 0x000fea0003800200 */
.L_x_68:
[----:B------:R-:W-:Y:S02]  /*19e0*/  HFMA2 R3, -RZ, RZ, 0.96630859375, -0.0022525787353515625 ;  /* 0x3bbb989dff037431 */ /* 0x000fe400000001ff */
[----:B------:R-:W-:Y:S01]  /*19f0*/  FADD R0, R0, -R6 ;  /* 0x8000000600007221 */ /* 0x000fe20000000000 */
[----:B------:R-:W-:Y:S01]  /*1a00*/  MOV R7, 0x437c0000 ;  /* 0x437c000000077802 */ /* 0x000fe20000000f00 */
[----:B------:R-:W-:Y:S01]  /*1a10*/  UIADD3 UR9, UPT, UPT, UR9, 0x8, URZ ;  /* 0x0000000809097890 */ /* 0x000fe2000fffe0ff */
[----:B------:R-:W-:-:S03]  /*1a20*/  IADD3 R18, PT, PT, R18, 0x8, RZ ;  /* 0x0000000812127810 */ /* 0x000fc60007ffe0ff */
[----:B------:R-:W-:Y:S01]  /*1a30*/  UISETP.NE.AND UP0, UPT, UR9, URZ, UPT ;  /* 0x000000ff0900728c */ /* 0x000fe2000bf05270 */
[----:B------:R-:W-:-:S04]  /*1a40*/  FFMA.SAT R2, R0, R3, 0.5 ;  /* 0x3f00000000027423 */ /* 0x000fc80000002003 */
[----:B------:R-:W-:-:S04]  /*1a50*/  FFMA.RM R2, R2, R7, 12582913 ;  /* 0x4b40000102027423 */ /* 0x000fc80000004007 */
[C---:B------:R-:W-:Y:S01]  /*1a60*/  FADD R3, R2.reuse, -12583039 ;  /* 0xcb40007f02037421 */ /* 0x040fe20000000000 */
[----:B------:R-:W-:-:S03]  /*1a70*/  SHF.L.U32 R2, R2, 0x17, RZ ;  /* 0x0000001702027819 */ /* 0x000fc600000006ff */
[----:B------:R-:W-:-:S04]  /*1a80*/  FFMA R3, R0, 1.4426950216293334961, -R3 ;  /* 0x3fb8aa3b00037823 */ /* 0x000fc80000000803 */
[----:B------:R-:W-:-:S06]  /*1a90*/  FFMA R3, R0, 1.925963033500011079e-08, R3 ;  /* 0x32a5706000037823 */ /* 0x000fcc0000000003 */
[----:B------:R-:W0:Y:S02]  /*1aa0*/  MUFU.EX2 R3, R3 ;  /* 0x0000000300037308 */ /* 0x000e240000000800 */
[----:B0-----:R-:W-:-:S04]  /*1ab0*/  FMUL R2, R2, R3 ;  /* 0x0000000302027220 */ /* 0x001fc80000400000 */
[----:B------:R-:W-:Y:S01]  /*1ac0*/  FADD R9, R9, R2 ;  /* 0x0000000209097221 */ /* 0x000fe20000000000 */
[----:B------:R0:W-:Y:S01]  /*1ad0*/  STG.E desc[UR12][R10.64+0xc], R2 ;  /* 0x00000c020a007986 */ /* 0x0001e2000c10190c */
[----:B------:R-:W-:Y:S05]  /*1ae0*/  BRA.U UP0, `(.L_x_70) ;  /* 0xfffffff100387547 */ /* 0x000fea000b83ffff */
.L_x_53:
[----:B------:R-:W-:-:S09]  /*1af0*/  UISETP.NE.AND UP0, UPT, UR14, URZ, UPT ;  /* 0x000000ff0e00728c */ /* 0x000fd2000bf05270 */
[----:B------:R-:W-:Y:S05]  /*1b00*/  BRA.U !UP0, `(.L_x_50) ;  /* 0x0000000d08b87547 */ /* 0x000fea000b800000 */
[----:B------:R-:W1:Y:S01]  /*1b10*/  LDCU UR5, c[0x0][0x394] ;  /* 0x00007280ff0577ac */ /* 0x000e620008000800 */
[----:B------:R-:W-:Y:S02]  /*1b20*/  UISETP.GE.U32.AND UP0, UPT, UR14, 0x4, UPT ;  /* 0x000000040e00788c */ /* 0x000fe4000bf06070 */
[----:B-1----:R-:W-:-:S07]  /*1b30*/  ULOP3.LUT UR6, UR5, 0x3, URZ, 0xc0, !UPT ;  /* 0x0000000305067892 */ /* 0x002fce000f8ec0ff */
[----:B------:R-:W-:Y:S05]  /*1b40*/  BRA.U !UP0, `(.L_x_71) ;  /* 0x0000000508f87547 */ /* 0x000fea000b800000 */
[----:B------:R-:W1:Y:S01]  /*1b50*/  LDC.64 R14, c[0x0][0x380] ;  /* 0x0000e000ff0e7b82 */ /* 0x000e620000000a00 */
[----:B0-----:R-:W-:-:S07]  /*1b60*/  IADD3 R10, PT, PT, R5, UR4, RZ ;  /* 0x00000004050a7c10 */ /* 0x001fce000fffe0ff */
[----:B------:R-:W0:Y:S01]  /*1b70*/  LDC R7, c[0x0][0x398] ;  /* 0x0000e600ff077b82 */ /* 0x000e220000000800 */
[----:B-1----:R-:W-:-:S05]  /*1b80*/  IMAD.WIDE R14, R10, 0x4, R14 ;  /* 0x000000040a0e7825 */ /* 0x002fca00078e020e */
[----:B------:R-:W2:Y:S01]  /*1b90*/  LDG.E R8, desc[UR12][R14.64] ;  /* 0x0000000c0e087981 */ /* 0x000ea2000c1e1900 */
[----:B------:R-:W-:Y:S01]  /*1ba0*/  BSSY.RECONVERGENT B2, `(.L_x_72) ;  /* 0x000000e000027945 */ /* 0x000fe20003800200 */
[----:B0-----:R-:W0:Y:S02]  /*1bb0*/  MUFU.RCP R0, R7 ;  /* 0x0000000700007308 */ /* 0x001e240000001000 */
[----:B0-----:R-:W-:-:S04]  /*1bc0*/  FFMA R3, R0, -R7, 1 ;  /* 0x3f80000000037423 */ /* 0x001fc80000000807 */
[----:B------:R-:W-:Y:S02]  /*1bd0*/  FFMA R0, R0, R3, R0 ;  /* 0x0000000300007223 */ /* 0x000fe40000000000 */
[----:B--2---:R-:W0:Y:S02]  /*1be0*/  FCHK P0, R8, R7 ;  /* 0x0000000708007302 */ /* 0x004e240000000000 */
        /* <DEDUP_REMOVED lines=9> */
.L_x_73:
[----:B------:R-:W-:Y:S05]  /*1c80*/  BSYNC.RECONVERGENT B2 ;  /* 0x0000000000027941 */ /* 0x000fea0003800200 */
.L_x_72:
[----:B------:R-:W-:Y:S02]  /*1c90*/  HFMA2 R3, -RZ, RZ, 0.96630859375, -0.0022525787353515625 ;  /* 0x3bbb989dff037431 */ /* 0x000fe400000001ff */
[----:B------:R-:W-:Y:S01]  /*1ca0*/  FADD R0, R0, -R6 ;  /* 0x8000000600007221 */ /* 0x000fe20000000000 */
[----:B------:R-:W-:Y:S01]  /*1cb0*/  MOV R7, 0x437c0000 ;  /* 0x437c000000077802 */ /* 0x000fe20000000f00 */
[----:B------:R-:W0:Y:S02]  /*1cc0*/  LDC R13, c[0x0][0x398] ;  /* 0x0000e600ff0d7b82 */ /* 0x000e240000000800 */
[----:B------:R-:W-:-:S04]  /*1cd0*/  FFMA.SAT R2, R0, R3, 0.5 ;  /* 0x3f00000000027423 */ /* 0x000fc80000002003 */
[----:B------:R-:W-:Y:S02]  /*1ce0*/  FFMA.RM R7, R2, R7, 12582913 ;  /* 0x4b40000102077423 */ /* 0x000fe40000004007 */
[----:B------:R-:W1:Y:S02]  /*1cf0*/  LDC.64 R2, c[0x0][0x388] ;  /* 0x0000e200ff027b82 */ /* 0x000e640000000a00 */
[C---:B------:R-:W-:Y:S01]  /*1d00*/  FADD R11, R7.reuse, -12583039 ;  /* 0xcb40007f070b7421 */ /* 0x040fe20000000000 */
[----:B------:R-:W-:-:S03]  /*1d10*/  SHF.L.U32 R7, R7, 0x17, RZ ;  /* 0x0000001707077819 */ /* 0x000fc600000006ff */
[----:B------:R-:W-:-:S04]  /*1d20*/  FFMA R11, R0, 1.4426950216293334961, -R11 ;  /* 0x3fb8aa3b000b7823 */ /* 0x000fc8000000080b */
[----:B------:R-:W-:-:S06]  /*1d30*/  FFMA R8, R0, 1.925963033500011079e-08, R11 ;  /* 0x32a5706000087823 */ /* 0x000fcc000000000b */
[----:B------:R-:W2:Y:S01]  /*1d40*/  MUFU.EX2 R8, R8 ;  /* 0x0000000800087308 */ /* 0x000ea20000000800 */
[----:B-1----:R-:W-:-:S04]  /*1d50*/  IMAD.WIDE R10, R10, 0x4, R2 ;  /* 0x000000040a0a7825 */ /* 0x002fc800078e0202 */
[----:B--2---:R-:W-:-:S05]  /*1d60*/  FMUL R7, R7, R8 ;  /* 0x0000000807077220 */ /* 0x004fca0000400000 */
[----:B------:R1:W-:Y:S04]  /*1d70*/  STG.E desc[UR12][R10.64], R7 ;  /* 0x000000070a007986 */ /* 0x0003e8000c10190c */
[----:B------:R-:W2:Y:S01]  /*1d80*/  LDG.E R12, desc[UR12][R14.64+0x4] ;  /* 0x0000040c0e0c7981 */ /* 0x000ea2000c1e1900 */
[----:B0-----:R-:W0:Y:S01]  /*1d90*/  MUFU.RCP R0, R13 ;  /* 0x0000000d00007308 */ /* 0x001e220000001000 */
[----:B------:R-:W-:Y:S01]  /*1da0*/  BSSY.RECONVERGENT B2, `(.L_x_74) ;  /* 0x000000e000027945 */ /* 0x000fe20003800200 */
[----:B------:R-:W-:Y:S01]  /*1db0*/  FADD R9, R9, R7 ;  /* 0x0000000709097221 */ /* 0x000fe20000000000 */
[----:B0-----:R-:W-:-:S04]  /*1dc0*/  FFMA R3, R0, -R13, 1 ;  /* 0x3f80000000037423 */ /* 0x001fc8000000080d */
[----:B------:R-:W-:Y:S01]  /*1dd0*/  FFMA R0, R0, R3, R0 ;  /* 0x0000000300007223 */ /* 0x000fe20000000000 */
[----:B--2---:R-:W0:Y:S03]  /*1de0*/  FCHK P0, R12, R13 ;  /* 0x0000000d0c007302 */ /* 0x004e260000000000 */
        /* <DEDUP_REMOVED lines=9> */
.L_x_75:
[----:B------:R-:W-:Y:S05]  /*1e80*/  BSYNC.RECONVERGENT B2 ;  /* 0x0000000000027941 */ /* 0x000fea0003800200 */
.L_x_74:
[----:B------:R-:W-:Y:S02]  /*1e90*/  HFMA2 R3, -RZ, RZ, 0.96630859375, -0.0022525787353515625 ;  /* 0x3bbb989dff037431 */ /* 0x000fe400000001ff */
[----:B------:R-:W-:Y:S01]  /*1ea0*/  FADD R0, R0, -R6 ;  /* 0x8000000600007221 */ /* 0x000fe20000000000 */
[----:B------:R-:W-:Y:S01]  /*1eb0*/  MOV R7, 0x437c0000 ;  /* 0x437c000000077802 */ /* 0x000fe20000000f00 */
[----:B------:R-:W0:Y:S02]  /*1ec0*/  LDC R13, c[0x0][0x398] ;  /* 0x0000e600ff0d7b82 */ /* 0x000e240000000800 */
[----:B------:R-:W-:-:S04]  /*1ed0*/  FFMA.SAT R2, R0, R3, 0.5 ;  /* 0x3f00000000027423 */ /* 0x000fc80000002003 */
[----:B------:R-:W-:-:S04]  /*1ee0*/  FFMA.RM R2, R2, R7, 12582913 ;  /* 0x4b40000102027423 */ /* 0x000fc80000004007 */
[C---:B------:R-:W-:Y:S01]  /*1ef0*/  FADD R3, R2.reuse, -12583039 ;  /* 0xcb40007f02037421 */ /* 0x040fe20000000000 */
[----:B------:R-:W-:-:S03]  /*1f00*/  SHF.L.U32 R2, R2, 0x17, RZ ;  /* 0x0000001702027819 */ /* 0x000fc600000006ff */
[----:B------:R-:W-:-:S04]  /*1f10*/  FFMA R3, R0, 1.4426950216293334961, -R3 ;  /* 0x3fb8aa3b00037823 */ /* 0x000fc80000000803 */
[----:B------:R-:W-:-:S06]  /*1f20*/  FFMA R3, R0, 1.925963033500011079e-08, R3 ;  /* 0x32a5706000037823 */ /* 0x000fcc0000000003 */
[----:B------:R-:W1:Y:S02]  /*1f30*/  MUFU.EX2 R3, R3 ;  /* 0x0000000300037308 */ /* 0x000e640000000800 */
[----:B-1----:R-:W-:-:S05]  /*1f40*/  FMUL R2, R2, R3 ;  /* 0x0000000302027220 */ /* 0x002fca0000400000 */
        /* <DEDUP_REMOVED lines=17> */
.L_x_77:
[----:B------:R-:W-:Y:S05]  /*2060*/  BSYNC.RECONVERGENT B2 ;  /* 0x0000000000027941 */ /* 0x000fea0003800200 */
.L_x_76:
        /* <DEDUP_REMOVED lines=29> */
.L_x_79:
[----:B------:R-:W-:Y:S05]  /*2240*/  BSYNC.RECONVERGENT B2 ;  /* 0x0000000000027941 */ /* 0x000fea0003800200 */
.L_x_78:
[----:B------:R-:W-:Y:S02]  /*2250*/  HFMA2 R3, -RZ, RZ, 0.96630859375, -0.0022525787353515625 ;  /* 0x3bbb989dff037431 */ /* 0x000fe400000001ff */
[----:B------:R-:W-:Y:S01]  /*2260*/  FADD R0, R0, -R6 ;  /* 0x8000000600007221 */ /* 0x000fe20000000000 */
[----:B------:R-:W-:Y:S01]  /*2270*/  MOV R7, 0x437c0000 ;  /* 0x437c000000077802 */ /* 0x000fe20000000f00 */
[----:B------:R-:W-:Y:S02]  /*2280*/  UIADD3 UR4, UPT, UPT, UR4, 0x4, URZ ;  /* 0x0000000404047890 */ /* 0x000fe4000fffe0ff */
        /* <DEDUP_REMOVED lines=9> */
[----:B------:R1:W-:Y:S06]  /*2320*/  STG.E desc[UR12][R10.64+0xc], R2 ;  /* 0x00000c020a007986 */ /* 0x0003ec000c10190c */
.L_x_71:
[----:B------:R-:W-:-:S09]  /*2330*/  UISETP.NE.AND UP0, UPT, UR6, URZ, UPT ;  /* 0x000000ff0600728c */ /* 0x000fd2000bf05270 */
[----:B------:R-:W-:Y:S05]  /*2340*/  BRA.U !UP0, `(.L_x_50) ;  /* 0x0000000508a87547 */ /* 0x000fea000b800000 */
[----:B------:R-:W-:-:S09]  /*2350*/  UISETP.NE.AND UP0, UPT, UR6, 0x1, UPT ;  /* 0x000000010600788c */ /* 0x000fd2000bf05270 */
[----:B------:R-:W-:Y:S05]  /*2360*/  BRA.U !UP0, `(.L_x_80) ;  /* 0x0000000508087547 */ /* 0x000fea000b800000 */
[----:B------:R-:W2:Y:S01]  /*2370*/  LDC.64 R14, c[0x0][0x380] ;  /* 0x0000e000ff0e7b82 */ /* 0x000ea20000000a00 */
[----:B01----:R-:W-:-:S07]  /*2380*/  IADD3 R10, PT, PT, R5, UR4, RZ ;  /* 0x00000004050a7c10 */ /* 0x003fce000fffe0ff */
[----:B------:R-:W0:Y:S01]  /*2390*/  LDC R7, c[0x0][0x398] ;  /* 0x0000e600ff077b82 */ /* 0x000e220000000800 */
[----:B--2---:R-:W-:-:S05]  /*23a0*/  IMAD.WIDE R14, R10, 0x4, R14 ;  /* 0x000000040a0e7825 */ /* 0x004fca00078e020e */
        /* <DEDUP_REMOVED lines=15> */
.L_x_82:
[----:B------:R-:W-:Y:S05]  /*24a0*/  BSYNC.RECONVERGENT B2 ;  /* 0x0000000000027941 */ /* 0x000fea0003800200 */
.L_x_81:
        /* <DEDUP_REMOVED lines=31> */
.L_x_84:
[----:B------:R-:W-:Y:S05]  /*26a0*/  BSYNC.RECONVERGENT B2 ;  /* 0x0000000000027941 */ /* 0x000fea0003800200 */
.L_x_83:
        /* <DEDUP_REMOVED lines=14> */
.L_x_80:
[----:B------:R-:W3:Y:S02]  /*2790*/  LDCU UR5, c[0x0][0x394] ;  /* 0x00007280ff0577ac */ /* 0x000ee40008000800 */
[----:B---3--:R-:W-:-:S04]  /*27a0*/  ULOP3.LUT UR5, UR5, 0x1, URZ, 0xc0, !UPT ;  /* 0x0000000105057892 */ /* 0x008fc8000f8ec0ff */
[----:B------:R-:W-:-:S09]  /*27b0*/  UISETP.NE.U32.AND UP0, UPT, UR5, 0x1, UPT ;  /* 0x000000010500788c */ /* 0x000fd2000bf05070 */
[----:B------:R-:W-:Y:S05]  /*27c0*/  BRA.U UP0, `(.L_x_50) ;  /* 0x0000000100887547 */ /* 0x000fea000b800000 */
[----:B012---:R-:W0:Y:S01]  /*27d0*/  LDC.64 R2, c[0x0][0x380] ;  /* 0x0000e000ff027b82 */ /* 0x007e220000000a00 */
[----:B------:R-:W-:-:S07]  /*27e0*/  IADD3 R5, PT, PT, R5, UR4, RZ ;  /* 0x0000000405057c10 */ /* 0x000fce000fffe0ff */
[----:B------:R-:W1:Y:S01]  /*27f0*/  LDC R10, c[0x0][0x398] ;  /* 0x0000e600ff0a7b82 */ /* 0x000e620000000800 */
[----:B0-----:R-:W-:-:S06]  /*2800*/  IMAD.WIDE R2, R5, 0x4, R2 ;  /* 0x0000000405027825 */ /* 0x001fcc00078e0202 */
[----:B------:R-:W2:Y:S01]  /*2810*/  LDG.E R3, desc[UR12][R2.64] ;  /* 0x0000000c02037981 */ /* 0x000ea2000c1e1900 */
[----:B------:R-:W-:Y:S01]  /*2820*/  BSSY.RECONVERGENT B2, `(.L_x_85) ;  /* 0x000000d000027945 */ /* 0x000fe20003800200 */
[----:B-1----:R-:W0:Y:S02]  /*2830*/  MUFU.RCP R7, R10 ;  /* 0x0000000a00077308 */ /* 0x002e240000001000 */
        /* <DEDUP_REMOVED lines=8> */
[----:B------:R-:W-:Y:S02]  /*28c0*/  MOV R2, 0x28f0 ;  /* 0x000028f000027802 */ /* 0x000fe40000000f00 */
[----:B0-----:R-:W-:-:S07]  /*28d0*/  MOV R0, UR5 ;  /* 0x0000000500007c02 */ /* 0x001fce0008000f00 */
[----:B------:R-:W-:Y:S05]  /*28e0*/  CALL.REL.NOINC `($__internal_1_$__cuda_sm3x_div_rn_noftz_f32_slowpath) ;  /* 0x0000002000b07944 */ /* 0x000fea0003c00000 */
.L_x_86:
[----:B------:R-:W-:Y:S05]  /*28f0*/  BSYNC.RECONVERGENT B2 ;  /* 0x0000000000027941 */ /* 0x000fea0003800200 */
.L_x_85:
[----:B------:R-:W-:Y:S02]  /*2900*/  HFMA2 R3, -RZ, RZ, 0.96630859375, -0.0022525787353515625 ;  /* 0x3bbb989dff037431 */ /* 0x000fe400000001ff */
[----:B------:R-:W-:Y:S01]  /*2910*/  FADD R0, R0, -R6 ;  /* 0x8000000600007221 */ /* 0x000fe20000000000 */
[----:B------:R-:W-:-:S03]  /*2920*/  MOV R7, 0x437c0000 ;  /* 0x437c000000077802 */ /* 0x000fc60000000f00 */
[----:B------:R-:W-:-:S04]  /*2930*/  FFMA.SAT R2, R0, R3, 0.5 ;  /* 0x3f00000000027423 */ /* 0x000fc80000002003 */
[----:B------:R-:W-:Y:S02]  /*2940*/  FFMA.RM R6, R2, R7, 12582913 ;  /* 0x4b40000102067423 */ /* 0x000fe40000004007 */
[----:B------:R-:W0:Y:S02]  /*2950*/  LDC.64 R2, c[0x0][0x388] ;  /* 0x0000e200ff027b82 */ /* 0x000e240000000a00 */
[C---:B------:R-:W-:Y:S01]  /*2960*/  FADD R7, R6.reuse, -12583039 ;  /* 0xcb40007f06077421 */ /* 0x040fe20000000000 */
[----:B------:R-:W-:-:S03]  /*2970*/  SHF.L.U32 R6, R6, 0x17, RZ ;  /* 0x0000001706067819 */ /* 0x000fc600000006ff */
[----:B------:R-:W-:-:S04]  /*2980*/  FFMA R7, R0, 1.4426950216293334961, -R7 ;  /* 0x3fb8aa3b00077823 */ /* 0x000fc80000000807 */
[----:B------:R-:W-:-:S06]  /*2990*/  FFMA R7, R0, 1.925963033500011079e-08, R7 ;  /* 0x32a5706000077823 */ /* 0x000fcc0000000007 */
[----:B------:R-:W1:Y:S01]  /*29a0*/  MUFU.EX2 R7, R7 ;  /* 0x0000000700077308 */ /* 0x000e620000000800 */
[----:B0-----:R-:W-:-:S04]  /*29b0*/  IMAD.WIDE R2, R5, 0x4, R2 ;  /* 0x0000000405027825 */ /* 0x001fc800078e0202 */
[----:B-1----:R-:W-:-:S04]  /*29c0*/  FMUL R6, R6, R7 ;  /* 0x0000000706067220 */ /* 0x002fc80000400000 */
[----:B------:R-:W-:Y:S01]  /*29d0*/  FADD R9, R9, R6 ;  /* 0x0000000609097221 */ /* 0x000fe20000000000 */
[----:B------:R3:W-:Y:S06]  /*29e0*/  STG.E desc[UR12][R2.64], R6 ;  /* 0x0000000602007986 */ /* 0x0007ec000c10190c */
.L_x_50:
[----:B---3--:R-:W3:Y:S02]  /*29f0*/  LDC R3, c[0x0][0x394] ;  /* 0x0000e500ff037b82 */ /* 0x008ee40000000800 */
[----:B---3--:R-:W-:-:S13]  /*2a00*/  ISETP.GE.AND P0, PT, R3, 0x1, PT ;  /* 0x000000010300780c */ /* 0x008fda0003f06270 */
[----:B------:R-:W-:Y:S05]  /*2a10*/  @!P0 EXIT ;  /* 0x000000000000894d */ /* 0x000fea0003800000 */
[C---:B------:R-:W-:Y:S01]  /*2a20*/  ISETP.GE.U32.AND P0, PT, R3.reuse, 0x10, PT ;  /* 0x000000100300780c */ /* 0x040fe20003f06070 */
[----:B------:R-:W-:Y:S02]  /*2a30*/  HFMA2 R14, -RZ, RZ, 0, 0 ;  /* 0x00000000ff0e7431 */ /* 0x000fe400000001ff */
[----:B------:R-:W-:Y:S01]  /*2a40*/  IMAD R5, R4, R3, RZ ;  /* 0x0000000304057224 */ /* 0x000fe200078e02ff */
[----:B------:R-:W-:-:S09]  /*2a50*/  LOP3.LUT R4, R3, 0xf, RZ, 0xc0, !PT ;  /* 0x0000000f03047812 */ /* 0x000fd200078ec0ff */
[----:B------:R-:W-:Y:S05]  /*2a60*/  @!P0 BRA `(.L_x_87) ;  /* 0x00000010006c8947 */ /* 0x000fea0003800000 */
[----:B------:R-:W3:Y:S01]  /*2a70*/  LDCU.64 UR4, c[0x0][0x388] ;  /* 0x00007100ff0477ac */ /* 0x000ee20008000a00 */
[----:B------:R-:W-:Y:S02]  /*2a80*/  LOP3.LUT R14, R3, 0x7ffffff0, RZ, 0xc0, !PT ;  /* 0x7ffffff0030e7812 */ /* 0x000fe400078ec0ff */
[----:B------:R-:W-:Y:S02]  /*2a90*/  MOV R6, R5 ;  /* 0x0000000500067202 */ /* 0x000fe40000000f00 */
[----:B012---:R-:W-:Y:S01]  /*2aa0*/  IADD3 R10, PT, PT, -R14, RZ, RZ ;  /* 0x000000ff0e0a7210 */ /* 0x007fe20007ffe1ff */
[----:B---3--:R-:W-:-:S04]  /*2ab0*/  UIADD3 UR4, UP0, UPT, UR4, 0x20, URZ ;  /* 0x0000002004047890 */ /* 0x008fc8000ff1e0ff */
[----:B------:R-:W-:-:S12]  /*2ac0*/  UIADD3.X UR5, UPT, UPT, URZ, UR5, URZ, UP0, !UPT ;  /* 0x00000005ff057290 */ /* 0x000fd800087fe4ff */
.L_x_120:
[----:B---3--:R-:W-:Y:S02]  /*2ad0*/  MOV R18, UR4 ;  /* 0x0000000400127c02 */ /* 0x008fe40008000f00 */
[----:B------:R-:W-:-:S03]  /*2ae0*/  MOV R19, UR5 ;  /* 0x0000000500137c02 */ /* 0x000fc60008000f00 */
[----:B------:R-:W-:-:S05]  /*2af0*/  IMAD.WIDE R18, R6, 0x4, R18 ;  /* 0x0000000406127825 */ /* 0x000fca00078e0212 */
[----:B------:R-:W2:Y:S01]  /*2b00*/  LDG.E R3, desc[UR12][R18.64+-0x20] ;  /* 0xffffe00c12037981 */ /* 0x000ea2000c1e1900 */
[----:B------:R-:W0:Y:S01]  /*2b10*/  MUFU.RCP R0, R9 ;  /* 0x0000000900007308 */ /* 0x000e220000001000 */
[----:B------:R-:W-:Y:S01]  /*2b20*/  IADD3 R10, PT, PT, R10, 0x10, RZ ;  /* 0x000000100a0a7810 */ /* 0x000fe20007ffe0ff */
[----:B------:R-:W-:Y:S03]  /*2b30*/  BSSY.RECONVERGENT B2, `(.L_x_88) ;  /* 0x000000d000027945 */ /* 0x000fe60003800200 */
[----:B------:R-:W-:Y:S01]  /*2b40*/  ISETP.NE.AND P2, PT, R10, RZ, PT ;  /* 0x000000ff0a00720c */ /* 0x000fe20003f45270 */
[----:B0-----:R-:W-:-:S04]  /*2b50*/  FFMA R7, R0, -R9, 1 ;  /* 0x3f80000000077423 */ /* 0x001fc80000000809 */
[----:B------:R-:W-:Y:S01]  /*2b60*/  FFMA R0, R0, R7, R0 ;  /* 0x0000000700007223 */ /* 0x000fe20000000000 */
[----:B--2---:R-:W0:Y:S03]  /*2b70*/  FCHK P0, R3, R9 ;  /* 0x0000000903007302 */ /* 0x004e260000000000 */
[----:B------:R-:W-:-:S04]  /*2b80*/  FFMA R2, R3, R0, RZ ;  /* 0x0000000003027223 */ /* 0x000fc800000000ff */
[----:B------:R-:W-:-:S04]  /*2b90*/  FFMA R7, R2, -R9, R3 ;  /* 0x8000000902077223 */ /* 0x000fc80000000003 */
[----:B------:R-:W-:Y:S01]  /*2ba0*/  FFMA R7, R0, R7, R2 ;  /* 0x0000000700077223 */ /* 0x000fe20000000002 */
[----:B0-----:R-:W-:Y:S06]  /*2bb0*/  @!P0 BRA `(.L_x_89) ;  /* 0x0000000000108947 */ /* 0x001fec0003800000 */
[----:B------:R-:W-:Y:S02]  /*2bc0*/  MOV R0, R9 ;  /* 0x0000000900007202 */ /* 0x000fe40000000f00 */
[----:B------:R-:W-:-:S07]  /*2bd0*/  MOV R2, 0x2bf0 ;  /* 0x00002bf000027802 */ /* 0x000fce0000000f00 */
[----:B------:R-:W-:Y:S05]  /*2be0*/  CALL.REL.NOINC `($__internal_1_$__cuda_sm3x_div_rn_noftz_f32_slowpath) ;  /* 0x0000001c00f07944 */ /* 0x000fea0003c00000 */
[----:B------:R-:W-:-:S07]  /*2bf0*/  MOV R7, R0 ;  /* 0x0000000000077202 */ /* 0x000fce0000000f00 */
.L_x_89:
[----:B------:R-:W-:Y:S05]  /*2c00*/  BSYNC.RECONVERGENT B2 ;  /* 0x0000000000027941 */ /* 0x000fea0003800200 */
.L_x_88:
[----:B------:R-:W2:Y:S01]  /*2c10*/  LDG.E R11, desc[UR12][R18.64+-0x1c] ;  /* 0xffffe40c120b7981 */ /* 0x000ea2000c1e1900 */
[----:B------:R-:W0:Y:S01]  /*2c20*/  MUFU.RCP R0, R9 ;  /* 0x0000000900007308 */ /* 0x000e220000001000 */
[----:B------:R-:W-:Y:S02]  /*2c30*/  BSSY.RECONVERGENT B2, `(.L_x_90) ;  /* 0x000000e000027945 */ /* 0x000fe40003800200 */
[----:B------:R1:W-:Y:S01]  /*2c40*/  STG.E desc[UR12][R18.64+-0x20], R7 ;  /* 0xffffe00712007986 */ /* 0x0003e2000c10190c */
[----:B0-----:R-:W-:-:S04]  /*2c50*/  FFMA R3, R0, -R9, 1 ;  /* 0x3f80000000037423 */ /* 0x001fc80000000809 */
[----:B------:R-:W-:Y:S01]  /*2c60*/  FFMA R0, R0, R3, R0 ;  /* 0x0000000300007223 */ /* 0x000fe20000000000 */
[----:B--2---:R-:W0:Y:S03]  /*2c70*/  FCHK P0, R11, R9 ;  /* 0x000000090b007302 */ /* 0x004e260000000000 */
[----:B------:R-:W-:-:S04]  /*2c80*/  FFMA R2, R0, R11, RZ ;  /* 0x0000000b00027223 */ /* 0x000fc800000000ff */
[----:B------:R-:W-:-:S04]  /*2c90*/  FFMA R3, R2, -R9, R11 ;  /* 0x8000000902037223 */ /* 0x000fc8000000000b */
[----:B------:R-:W-:Y:S01]  /*2ca0*/  FFMA R3, R0, R3, R2 ;  /* 0x0000000300037223 */ /* 0x000fe20000000002 */
[----:B01----:R-:W-:Y:S06]  /*2cb0*/  @!P0 BRA `(.L_x_91) ;  /* 0x0000000000148947 */ /* 0x003fec0003800000 */
[----:B------:R-:W-:Y:S02]  /*2cc0*/  MOV R3, R11 ;  /* 0x0000000b00037202 */ /* 0x000fe40000000f00 */
[----:B------:R-:W-:Y:S02]  /*2cd0*/  MOV R0, R9 ;  /* 0x0000000900007202 */ /* 0x000fe40000000f00 */
[----:B------:R-:W-:-:S07]  /*2ce0*/  MOV R2, 0x2d00 ;  /* 0x00002d0000027802 */ /* 0x000fce0000000f00 */
[----:B------:R-:W-:Y:S05]  /*2cf0*/  CALL.REL.NOINC `($__internal_1_$__cuda_sm3x_div_rn_noftz_f32_slowpath) ;  /* 0x0000001c00ac7944 */ /* 0x000fea0003c00000 */
[----:B------:R-:W-:-:S07]  /*2d00*/  MOV R3, R0 ;  /* 0x0000000000037202 */ /* 0x000fce0000000f00 */
.L_x_91:
[----:B------:R-:W-:Y:S05]  /*2d10*/  BSYNC.RECONVERGENT B2 ;  /* 0x0000000000027941 */ /* 0x000fea0003800200 */
.L_x_90:
        /* <DEDUP_REMOVED lines=16> */
.L_x_93:
[----:B------:R-:W-:Y:S05]  /*2e20*/  BSYNC.RECONVERGENT B2 ;  /* 0x0000000000027941 */ /* 0x000fea0003800200 */
.L_x_92:
        /* <DEDUP_REMOVED lines=16> */
.L_x_95:
[----:B------:R-:W-:Y:S05]  /*2f30*/  BSYNC.RECONVERGENT B2 ;  /* 0x0000000000027941 */ /* 0x000fea0003800200 */
.L_x_94:
        /* <DEDUP_REMOVED lines=16> */
.L_x_97:
[----:B------:R-:W-:Y:S05]  /*3040*/  BSYNC.RECONVERGENT B2 ;  /* 0x0000000000027941 */ /* 0x000fea0003800200 */
.L_x_96:
        /* <DEDUP_REMOVED lines=16> */
.L_x_99:
[----:B------:R-:W-:Y:S05]  /*3150*/  BSYNC.RECONVERGENT B2 ;  /* 0x0000000000027941 */ /* 0x000fea0003800200 */
.L_x_98:
        /* <DEDUP_REMOVED lines=16> */
.L_x_101:
[----:B------:R-:W-:Y:S05]  /*3260*/  BSYNC.RECONVERGENT B2 ;  /* 0x0000000000027941 */ /* 0x000fea0003800200 */
.L_x_100:
        /* <DEDUP_REMOVED lines=16> */
.L_x_103:
[----:B------:R-:W-:Y:S05]  /*3370*/  BSYNC.RECONVERGENT B2 ;  /* 0x0000000000027941 */ /* 0x000fea0003800200 */
.L_x_102:
        /* <DEDUP_REMOVED lines=16> */
.L_x_105:
[----:B------:R-:W-:Y:S05]  /*3480*/  BSYNC.RECONVERGENT B2 ;  /* 0x0000000000027941 */ /* 0x000fea0003800200 */
.L_x_104:
        /* <DEDUP_REMOVED lines=16> */
.L_x_107:
[----:B------:R-:W-:Y:S05]  /*3590*/  BSYNC.RECONVERGENT B2 ;  /* 0x0000000000027941 */ /* 0x000fea0003800200 */
.L_x_106:
        /* <DEDUP_REMOVED lines=16> */
.L_x_109:
[----:B------:R-:W-:Y:S05]  /*36a0*/  BSYNC.RECONVERGENT B2 ;  /* 0x0000000000027941 */ /* 0x000fea0003800200 */
.L_x_108:
        /* <DEDUP_REMOVED lines=16> */
.L_x_111:
[----:B------:R-:W-:Y:S05]  /*37b0*/  BSYNC.RECONVERGENT B2 ;  /* 0x0000000000027941 */ /* 0x000fea0003800200 */
.L_x_110:
        /* <DEDUP_REMOVED lines=16> */
.L_x_113:
[----:B------:R-:W-:Y:S05]  /*38c0*/  BSYNC.RECONVERGENT B2 ;  /* 0x0000000000027941 */ /* 0x000fea0003800200 */
.L_x_112:
        /* <DEDUP_REMOVED lines=16> */
.L_x_115:
[----:B------:R-:W-:Y:S05]  /*39d0*/  BSYNC.RECONVERGENT B2 ;  /* 0x0000000000027941 */ /* 0x000fea0003800200 */
.L_x_114:
        /* <DEDUP_REMOVED lines=16> */
.L_x_117:
[----:B------:R-:W-:Y:S05]  /*3ae0*/  BSYNC.RECONVERGENT B2 ;  /* 0x0000000000027941 */ /* 0x000fea0003800200 */
.L_x_116:
        /* <DEDUP_REMOVED lines=15> */
.L_x_119:
[----:B------:R-:W-:Y:S05]  /*3be0*/  BSYNC.RECONVERGENT B2 ;  /* 0x0000000000027941 */ /* 0x000fea0003800200 */
.L_x_118:
[----:B------:R3:W-:Y:S01]  /*3bf0*/  STG.E desc[UR12][R18.64+0x1c], R0 ;  /* 0x00001c0012007986 */ /* 0x0007e2000c10190c */
[----:B------:R-:W-:Y:S01]  /*3c00*/  IADD3 R6, PT, PT, R6, 0x10, RZ ;  /* 0x0000001006067810 */ /* 0x000fe20007ffe0ff */
[----:B------:R-:W-:Y:S06]  /*3c10*/  @P2 BRA `(.L_x_120) ;  /* 0xffffffec00ac2947 */ /* 0x000fec000383ffff */
.L_x_87:
[----:B------:R-:W-:-:S13]  /*3c20*/  ISETP.NE.AND P0, PT, R4, RZ, PT ;  /* 0x000000ff0400720c */ /* 0x000fda0003f05270 */
[----:B------:R-:W-:Y:S05]  /*3c30*/  @!P0 EXIT ;  /* 0x000000000000894d */ /* 0x000fea0003800000 */
[----:B------:R-:W4:Y:S01]  /*3c40*/  LDCU UR4, c[0x0][0x394] ;  /* 0x00007280ff0477ac */ /* 0x000f220008000800 */
[----:B------:R-:W-:Y:S01]  /*3c50*/  ISETP.GE.U32.AND P0, PT, R4, 0x8, PT ;  /* 0x000000080400780c */ /* 0x000fe20003f06070 */
[----:B----4-:R-:W-:-:S12]  /*3c60*/  ULOP3.LUT UR4, UR4, 0x7, URZ, 0xc0, !UPT ;  /* 0x0000000704047892 */ /* 0x010fd8000f8ec0ff */
[----:B------:R-:W-:Y:S05]  /*3c70*/  @!P0 BRA `(.L_x_121) ;  /* 0x00000008002c8947 */ /* 0x000fea0003800000 */
[----:B012---:R-:W0:Y:S01]  /*3c80*/  LDC.64 R10, c[0x0][0x388] ;  /* 0x0000e200ff0a7b82 */ /* 0x007e220000000a00 */
[----:B------:R-:W-:-:S05]  /*3c90*/  IADD3 R3, PT, PT, R5, R14, RZ ;  /* 0x0000000e05037210 */ /* 0x000fca0007ffe0ff */
[----:B0-----:R-:W-:-:S05]  /*3ca0*/  IMAD.WIDE R10, R3, 0x4, R10 ;  /* 0x00000004030a7825 */ /* 0x001fca00078e020a */
[----:B------:R-:W2:Y:S01]  /*3cb0*/  LDG.E R7, desc[UR12][R10.64] ;  /* 0x0000000c0a077981 */ /* 0x000ea2000c1e1900 */
[----:B---3--:R-:W0:Y:S01]  /*3cc0*/  MUFU.RCP R0, R9 ;  /* 0x0000000900007308 */ /* 0x008e220000001000 */
[----:B------:R-:W-:Y:S01]  /*3cd0*/  BSSY.RECONVERGENT B2, `(.L_x_122) ;  /* 0x000000d000027945 */ /* 0x000fe20003800200 */
[----:B0-----:R-:W-:-:S04]  /*3ce0*/  FFMA R3, R0, -R9, 1 ;  /* 0x3f80000000037423 */ /* 0x001fc80000000809 */
[----:B------:R-:W-:Y:S02]  /*3cf0*/  FFMA R0, R0, R3, R0 ;  /* 0x0000000300007223 */ /* 0x000fe40000000000 */
[----:B--2---:R-:W0:Y:S02]  /*3d00*/  FCHK P0, R7, R9 ;  /* 0x0000000907007302 */ /* 0x004e240000000000 */
[----:B------:R-:W-:-:S04]  /*3d10*/  FFMA R2, R0, R7, RZ ;  /* 0x0000000700027223 */ /* 0x000fc800000000ff */
[----:B------:R-:W-:-:S04]  /*3d20*/  FFMA R3, R2, -R9, R7 ;  /* 0x8000000902037223 */ /* 0x000fc80000000007 */
[----:B------:R-:W-:Y:S01]  /*3d30*/  FFMA R3, R0, R3, R2 ;  /* 0x0000000300037223 */ /* 0x000fe20000000002 */
[----:B0-----:R-:W-:Y:S06]  /*3d40*/  @!P0 BRA `(.L_x_123) ;  /* 0x0000000000148947 */ /* 0x001fec0003800000 */
[----:B------:R-:W-:Y:S02]  /*3d50*/  MOV R3, R7 ;  /* 0x0000000700037202 */ /* 0x000fe40000000f00 */
[----:B------:R-:W-:Y:S02]  /*3d60*/  MOV R0, R9 ;  /* 0x0000000900007202 */ /* 0x000fe40000000f00 */
[----:B------:R-:W-:-:S07]  /*3d70*/  MOV R2, 0x3d90 ;  /* 0x00003d9000027802 */ /* 0x000fce0000000f00 */
[----:B------:R-:W-:Y:S05]  /*3d80*/  CALL.REL.NOINC `($__internal_1_$__cuda_sm3x_div_rn_noftz_f32_slowpath) ;  /* 0x0000000c00887944 */ /* 0x000fea0003c00000 */
[----:B------:R-:W-:-:S07]  /*3d90*/  MOV R3, R0 ;  /* 0x0000000000037202 */ /* 0x000fce0000000f00 */
.L_x_123:
[----:B------:R-:W-:Y:S05]  /*3da0*/  BSYNC.RECONVERGENT B2 ;  /* 0x0000000000027941 */ /* 0x000fea0003800200 */
.L_x_122:
        /* <DEDUP_REMOVED lines=16> */
.L_x_125:
[----:B------:R-:W-:Y:S05]  /*3eb0*/  BSYNC.RECONVERGENT B2 ;  /* 0x0000000000027941 */ /* 0x000fea0003800200 */
.L_x_124:
        /* <DEDUP_REMOVED lines=16> */
.L_x_127:
[----:B------:R-:W-:Y:S05]  /*3fc0*/  BSYNC.RECONVERGENT B2 ;  /* 0x0000000000027941 */ /* 0x000fea0003800200 */
.L_x_126:
        /* <DEDUP_REMOVED lines=16> */
.L_x_129:
[----:B------:R-:W-:Y:S05]  /*40d0*/  BSYNC.RECONVERGENT B2 ;  /* 0x0000000000027941 */ /* 0x000fea0003800200 */
.L_x_128:
        /* <DEDUP_REMOVED lines=16> */
.L_x_131:
[----:B------:R-:W-:Y:S05]  /*41e0*/  BSYNC.RECONVERGENT B2 ;  /* 0x0000000000027941 */ /* 0x000fea0003800200 */
.L_x_130:
        /* <DEDUP_REMOVED lines=16> */
.L_x_133:
[----:B------:R-:W-:Y:S05]  /*42f0*/  BSYNC.RECONVERGENT B2 ;  /* 0x0000000000027941 */ /* 0x000fea0003800200 */
.L_x_132:
        /* <DEDUP_REMOVED lines=16> */
.L_x_135:
[----:B------:R-:W-:Y:S05]  /*4400*/  BSYNC.RECONVERGENT B2 ;  /* 0x0000000000027941 */ /* 0x000fea0003800200 */
.L_x_134:
        /* <DEDUP_REMOVED lines=15> */
.L_x_137:
[----:B------:R-:W-:Y:S05]  /*4500*/  BSYNC.RECONVERGENT B2 ;  /* 0x0000000000027941 */ /* 0x000fea0003800200 */
.L_x_136:
[----:B------:R4:W-:Y:S01]  /*4510*/  STG.E desc[UR12][R10.64+0x1c], R0 ;  /* 0x00001c000a007986 */ /* 0x0009e2000c10190c */
[----:B------:R-:W-:-:S07]  /*4520*/  IADD3 R14, PT, PT, R14, 0x8, RZ ;  /* 0x000000080e0e7810 */ /* 0x000fce0007ffe0ff */
.L_x_121:
[----:B------:R-:W-:-:S13]  /*4530*/  ISETP.NE.AND P0, PT, RZ, UR4, PT ;  /* 0x00000004ff007c0c */ /* 0x000fda000bf05270 */
[----:B------:R-:W-:Y:S05]  /*4540*/  @!P0 EXIT ;  /* 0x000000000000894d */ /* 0x000fea0003800000 */
[----:B------:R-:W5:Y:S01]  /*4550*/  LDCU UR5, c[0x0][0x394] ;  /* 0x00007280ff0577ac */ /* 0x000f620008000800 */
[----:B------:R-:W-:Y:S02]  /*4560*/  UISETP.GE.U32.AND UP0, UPT, UR4, 0x4, UPT ;  /* 0x000000040400788c */ /* 0x000fe4000bf06070 */
[----:B-----5:R-:W-:-:S07]  /*4570*/  ULOP3.LUT UR5, UR5, 0x3, URZ, 0xc0, !UPT ;  /* 0x0000000305057892 */ /* 0x020fce000f8ec0ff */
[----:B------:R-:W-:Y:S05]  /*4580*/  BRA.U !UP0, `(.L_x_138) ;  /* 0x00000005081c7547 */ /* 0x000fea000b800000 */
[----:B012-4-:R-:W0:Y:S01]  /*4590*/  LDC.64 R10, c[0x0][0x388] ;  /* 0x0000e200ff0a7b82 */ /* 0x017e220000000a00 */
        /* <DEDUP_REMOVED lines=17> */
.L_x_140:
[----:B------:R-:W-:Y:S05]  /*46b0*/  BSYNC.RECONVERGENT B2 ;  /* 0x0000000000027941 */ /* 0x000fea0003800200 */
.L_x_139:
        /* <DEDUP_REMOVED lines=16> */
.L_x_142:
[----:B------:R-:W-:Y:S05]  /*47c0*/  BSYNC.RECONVERGENT B2 ;  /* 0x0000000000027941 */ /* 0x000fea0003800200 */
.L_x_141:
        /* <DEDUP_REMOVED lines=16> */
.L_x_144:
[----:B------:R-:W-:Y:S05]  /*48d0*/  BSYNC.RECONVERGENT B2 ;  /* 0x0000000000027941 */ /* 0x000fea0003800200 */
.L_x_143:
        /* <DEDUP_REMOVED lines=15> */
.L_x_146:
[----:B------:R-:W-:Y:S05]  /*49d0*/  BSYNC.RECONVERGENT B2 ;  /* 0x0000000000027941 */ /* 0x000fea0003800200 */
.L_x_145:
[----:B------:R0:W-:Y:S01]  /*49e0*/  STG.E desc[UR12][R10.64+0xc], R0 ;  /* 0x00000c000a007986 */ /* 0x0001e2000c10190c */
[----:B------:R-:W-:-:S07]  /*49f0*/  IADD3 R14, PT, PT, R14, 0x4, RZ ;  /* 0x000000040e0e7810 */ /* 0x000fce0007ffe0ff */
.L_x_138:
[----:B------:R-:W-:-:S13]  /*4a00*/  ISETP.NE.AND P0, PT, RZ, UR5, PT ;  /* 0x00000005ff007c0c */ /* 0x000fda000bf05270 */
[----:B------:R-:W-:Y:S05]  /*4a10*/  @!P0 EXIT ;  /* 0x000000000000894d */ /* 0x000fea0003800000 */
[----:B012-4-:R-:W0:Y:S01]  /*4a20*/  LDC.64 R10, c[0x0][0x388] ;  /* 0x0000e200ff0a7b82 */ /* 0x017e220000000a00 */
[----:B------:R-:W-:Y:S01]  /*4a30*/  IADD3 R5, PT, PT, R5, R14, RZ ;  /* 0x0000000e05057210 */ /* 0x000fe20007ffe0ff */
[----:B------:R-:W-:-:S12]  /*4a40*/  UIADD3 UR4, UPT, UPT, -UR5, URZ, URZ ;  /* 0x000000ff05047290 */ /* 0x000fd8000fffe1ff */
.L_x_149:
[----:B01----:R-:W-:-:S05]  /*4a50*/  IMAD.WIDE R14, R5, 0x4, R10 ;  /* 0x00000004050e7825 */ /* 0x003fca00078e020a */
[----:B------:R-:W2:Y:S01]  /*4a60*/  LDG.E R7, desc[UR12][R14.64] ;  /* 0x0000000c0e077981 */ /* 0x000ea2000c1e1900 */
[----:B---3--:R-:W0:Y:S01]  /*4a70*/  MUFU.RCP R0, R9 ;  /* 0x0000000900007308 */ /* 0x008e220000001000 */
[----:B------:R-:W-:Y:S01]  /*4a80*/  UIADD3 UR4, UPT, UPT, UR4, 0x1, URZ ;  /* 0x0000000104047890 */ /* 0x000fe2000fffe0ff */
[----:B------:R-:W-:Y:S03]  /*4a90*/  BSSY.RECONVERGENT B2, `(.L_x_147) ;  /* 0x000000d000027945 */ /* 0x000fe60003800200 */
[----:B------:R-:W-:Y:S01]  /*4aa0*/  UISETP.NE.AND UP0, UPT, UR4, URZ, UPT ;  /* 0x000000ff0400728c */ /* 0x000fe2000bf05270 */
        /* <DEDUP_REMOVED lines=11> */
.L_x_148:
[----:B------:R-:W-:Y:S05]  /*4b60*/  BSYNC.RECONVERGENT B2 ;  /* 0x0000000000027941 */ /* 0x000fea0003800200 */
.L_x_147:
[----:B------:R1:W-:Y:S01]  /*4b70*/  STG.E desc[UR12][R14.64], R0 ;  /* 0x000000000e007986 */ /* 0x0003e2000c10190c */
[----:B------:R-:W-:Y:S01]  /*4b80*/  IADD3 R5, PT, PT, R5, 0x1, RZ ;  /* 0x0000000105057810 */ /* 0x000fe20007ffe0ff */
[----:B------:R-:W-:Y:S06]  /*4b90*/  BRA.U UP0, `(.L_x_149) ;  /* 0xfffffffd00ac7547 */ /* 0x000fec000b83ffff */
[----:B------:R-:W-:Y:S05]  /*4ba0*/  EXIT ;  /* 0x000000000000794d */ /* 0x000fea0003800000 */
        .weak           $__internal_1_$__cuda_sm3x_div_rn_noftz_f32_slowpath
        .type           $__internal_1_$__cuda_sm3x_div_rn_noftz_f32_slowpath,@function
        .size           $__internal_1_$__cuda_sm3x_div_rn_noftz_f32_slowpath,(.L_x_335 - $__internal_1_$__cuda_sm3x_div_rn_noftz_f32_slowpath)
$__internal_1_$__cuda_sm3x_div_rn_noftz_f32_slowpath:
[----:B------:R-:W-:Y:S01]  /*4bb0*/  SHF.R.U32.HI R7, RZ, 0x17, R0 ;  /* 0x00000017ff077819 */ /* 0x000fe20000011600 */
[----:B------:R-:W-:Y:S01]  /*4bc0*/  BSSY.RECONVERGENT B0, `(.L_x_150) ;  /* 0x0000065000007945 */ /* 0x000fe20003800200 */
[----:B------:R-:W-:Y:S02]  /*4bd0*/  SHF.R.U32.HI R12, RZ, 0x17, R3 ;  /* 0x00000017ff0c7819 */ /* 0x000fe40000011603 */
[----:B------:R-:W-:Y:S02]  /*4be0*/  LOP3.LUT R7, R7, 0xff, RZ, 0xc0, !PT ;  /* 0x000000ff07077812 */ /* 0x000fe400078ec0ff */
[----:B------:R-:W-:Y:S02]  /*4bf0*/  LOP3.LUT R12, R12, 0xff, RZ, 0xc0, !PT ;  /* 0x000000ff0c0c7812 */ /* 0x000fe400078ec0ff */
[----:B------:R-:W-:Y:S02]  /*4c00*/  IADD3 R8, PT, PT, R7, -0x1, RZ ;  /* 0xffffffff07087810 */ /* 0x000fe40007ffe0ff */
[----:B------:R-:W-:-:S02]  /*4c10*/  IADD3 R13, PT, PT, R12, -0x1, RZ ;  /* 0xffffffff0c0d7810 */ /* 0x000fc40007ffe0ff */
[----:B------:R-:W-:-:S04]  /*4c20*/  ISETP.GT.U32.AND P0, PT, R8, 0xfd, PT ;  /* 0x000000fd0800780c */ /* 0x000fc80003f04070 */
[----:B------:R-:W-:Y:S02]  /*4c30*/  ISETP.GT.U32.OR P0, PT, R13, 0xfd, P0 ;  /* 0x000000fd0d00780c */ /* 0x000fe40000704470 */
[----:B------:R-:W-:-:S11]  /*4c40*/  MOV R13, R3 ;  /* 0x00000003000d7202 */ /* 0x000fd60000000f00 */
[----:B------:R-:W-:Y:S01]  /*4c50*/  @!P0 MOV R8, RZ ;  /* 0x000000ff00088202 */ /* 0x000fe20000000f00 */
        /* <DEDUP_REMOVED lines=17> */
[----:B------:R-:W-:-:S04]  /*4d70*/  IADD3 R8, PT, PT, R12, -0x1, RZ ;  /* 0xffffffff0c087810 */ /* 0x000fc80007ffe0ff */
[----:B------:R-:W-:Y:S02]  /*4d80*/  ISETP.GE.AND P0, PT, R8, RZ, PT ;  /* 0x000000ff0800720c */ /* 0x000fe40003f06270 */
[----:B------:R-:W-:-:S04]  /*4d90*/  IADD3 R8, PT, PT, R7, -0x1, RZ ;  /* 0xffffffff07087810 */ /* 0x000fc80007ffe0ff */
[----:B------:R-:W-:-:S07]  /*4da0*/  ISETP.GE.AND P1, PT, R8, RZ, PT ;  /* 0x000000ff0800720c */ /* 0x000fce0003f26270 */
[----:B------:R-:W-:Y:S01]  /*4db0*/  @P0 MOV R8, RZ ;  /* 0x000000ff00080202 */ /* 0x000fe20000000f00 */
[----:B------:R-:W-:Y:S01]  /*4dc0*/  @!P0 FFMA R13, R3, 1.84467440737095516160e+19, RZ ;  /* 0x5f800000030d8823 */ /* 0x000fe200000000ff */
[----:B------:R-:W-:-:S04]  /*4dd0*/  @!P0 MOV R8, 0xffffffc0 ;  /* 0xffffffc000088802 */ /* 0x000fc80000000f00 */
[----:B------:R-:W-:Y:S01]  /*4de0*/  @!P1 FFMA R0, R0, 1.84467440737095516160e+19, RZ ;  /* 0x5f80000000009823 */ /* 0x000fe200000000ff */
[----:B------:R-:W-:-:S07]  /*4df0*/  @!P1 IADD3 R8, PT, PT, R8, 0x40, RZ ;  /* 0x0000004008089810 */ /* 0x000fce0007ffe0ff */
.L_x_151:
[----:B------:R-:W-:Y:S01]  /*4e00*/  LEA R3, R7, 0xc0800000, 0x17 ;  /* 0xc080000007037811 */ /* 0x000fe200078eb8ff */
[----:B------:R-:W-:Y:S01]  /*4e10*/  BSSY.RECONVERGENT B1, `(.L_x_156) ;  /* 0x0000036000017945 */ /* 0x000fe20003800200 */
[----:B------:R-:W-:Y:S02]  /*4e20*/  IADD3 R12, PT, PT, R12, -0x7f, RZ ;  /* 0xffffff810c0c7810 */ /* 0x000fe40007ffe0ff */
[----:B------:R-:W-:-:S03]  /*4e30*/  IADD3 R20, PT, PT, -R3, R0, RZ ;  /* 0x0000000003147210 */ /* 0x000fc60007ffe1ff */
[----:B------:R-:W-:Y:S01]  /*4e40*/  IMAD R0, R12, -0x800000, R13 ;  /* 0xff8000000c007824 */ /* 0x000fe200078e020d */
[----:B------:R-:W0:Y:S01]  /*4e50*/  MUFU.RCP R16, R20 ;  /* 0x0000001400107308 */ /* 0x000e220000001000 */
[----:B------:R-:W-:-:S04]  /*4e60*/  FADD.FTZ R3, -R20, -RZ ;  /* 0x800000ff14037221 */ /* 0x000fc80000010100 */
[----:B0-----:R-:W-:-:S04]  /*4e70*/  FFMA R17, R16, R3, 1 ;  /* 0x3f80000010117423 */ /* 0x001fc80000000003 */
[----:B------:R-:W-:-:S04]  /*4e80*/  FFMA R17, R16, R17, R16 ;  /* 0x0000001110117223 */ /* 0x000fc80000000010 */
[----:B------:R-:W-:-:S04]  /*4e90*/  FFMA R16, R0, R17, RZ ;  /* 0x0000001100107223 */ /* 0x000fc800000000ff */
[----:B------:R-:W-:-:S04]  /*4ea0*/  FFMA R13, R3, R16, R0 ;  /* 0x00000010030d7223 */ /* 0x000fc80000000000 */
[----:B------:R-:W-:Y:S01]  /*4eb0*/  FFMA R16, R17, R13, R16 ;  /* 0x0000000d11107223 */ /* 0x000fe20000000010 */
[----:B------:R-:W-:-:S03]  /*4ec0*/  IADD3 R13, PT, PT, R12, 0x7f, -R7 ;  /* 0x0000007f0c0d7810 */ /* 0x000fc60007ffe807 */
[----:B------:R-:W-:Y:S01]  /*4ed0*/  FFMA R3, R3, R16, R0 ;  /* 0x0000001003037223 */ /* 0x000fe20000000000 */
[----:B------:R-:W-:-:S03]  /*4ee0*/  IADD3 R13, PT, PT, R13, R8, RZ ;  /* 0x000000080d0d7210 */ /* 0x000fc60007ffe0ff */
[----:B------:R-:W-:-:S05]  /*4ef0*/  FFMA R0, R17, R3, R16 ;  /* 0x0000000311007223 */ /* 0x000fca0000000010 */
[----:B------:R-:W-:-:S04]  /*4f00*/  SHF.R.U32.HI R7, RZ, 0x17, R0 ;  /* 0x00000017ff077819 */ /* 0x000fc80000011600 */
[----:B------:R-:W-:-:S04]  /*4f10*/  LOP3.LUT R8, R7, 0xff, RZ, 0xc0, !PT ;  /* 0x000000ff07087812 */ /* 0x000fc800078ec0ff */
[----:B------:R-:W-:-:S04]  /*4f20*/  IADD3 R7, PT, PT, R8, R13, RZ ;  /* 0x0000000d08077210 */ /* 0x000fc80007ffe0ff */
[----:B------:R-:W-:-:S04]  /*4f30*/  IADD3 R8, PT, PT, R7, -0x1, RZ ;  /* 0xffffffff07087810 */ /* 0x000fc80007ffe0ff */
        /* <DEDUP_REMOVED lines=10> */
[CCC-:B------:R-:W-:Y:S01]  /*4fe0*/  FFMA.RP R12, R17.reuse, R3.reuse, R16.reuse ;  /* 0x00000003110c7223 */ /* 0x1c0fe20000008010 */
[----:B------:R-:W-:Y:S01]  /*4ff0*/  FFMA.RM R17, R17, R3, R16 ;  /* 0x0000000311117223 */ /* 0x000fe20000004010 */
[C---:B------:R-:W-:Y:S02]  /*5000*/  IADD3 R3, PT, PT, R7.reuse, 0x20, RZ ;  /* 0x0000002007037810 */ /* 0x040fe40007ffe0ff */
[----:B------:R-:W-:Y:S02]  /*5010*/  LOP3.LUT R8, R8, 0x7fffff, RZ, 0xc0, !PT ;  /* 0x007fffff08087812 */ /* 0x000fe400078ec0ff */
[C---:B------:R-:W-:Y:S02]  /*5020*/  ISETP.NE.AND P3, PT, R7.reuse, RZ, PT ;  /* 0x000000ff0700720c */ /* 0x040fe40003f65270 */
[----:B------:R-:W-:Y:S02]  /*5030*/  LOP3.LUT R8, R8, 0x800000, RZ, 0xfc, !PT ;  /* 0x0080000008087812 */ /* 0x000fe400078efcff */
[----:B------:R-:W-:-:S02]  /*5040*/  ISETP.NE.AND P1, PT, R7, RZ, PT ;  /* 0x000000ff0700720c */ /* 0x000fc40003f25270 */
[----:B------:R-:W-:Y:S02]  /*5050*/  IADD3 R7, PT, PT, -R7, RZ, RZ ;  /* 0x000000ff07077210 */ /* 0x000fe40007ffe1ff */
[----:B------:R-:W-:Y:S02]  /*5060*/  SHF.L.U32 R3, R8, R3, RZ ;  /* 0x0000000308037219 */ /* 0x000fe400000006ff */
[----:B------:R-:W-:Y:S02]  /*5070*/  FSETP.NEU.FTZ.AND P0, PT, R12, R17, PT ;  /* 0x000000110c00720b */ /* 0x000fe40003f1d000 */
[----:B------:R-:W-:Y:S02]  /*5080*/  SEL R7, R7, RZ, P3 ;  /* 0x000000ff07077207 */ /* 0x000fe40001800000 */
[----:B------:R-:W-:Y:S02]  /*5090*/  ISETP.NE.AND P1, PT, R3, RZ, P1 ;  /* 0x000000ff0300720c */ /* 0x000fe40000f25270 */
[----:B------:R-:W-:-:S02]  /*50a0*/  SHF.R.U32.HI R8, RZ, R7, R8 ;  /* 0x00000007ff087219 */ /* 0x000fc40000011608 */
[----:B------:R-:W-:Y:S02]  /*50b0*/  PLOP3.LUT P0, PT, P0, P1, PT, 0xf8, 0x8f ;  /* 0x00000000008f781c */ /* 0x000fe40000703f70 */
[----:B------:R-:W-:Y:S02]  /*50c0*/  SHF.R.U32.HI R7, RZ, 0x1, R8 ;  /* 0x00000001ff077819 */ /* 0x000fe40000011608 */
[----:B------:R-:W-:-:S04]  /*50d0*/  SEL R12, RZ, 0x1, !P0 ;  /* 0x00000001ff0c7807 */ /* 0x000fc80004000000 */
[----:B------:R-:W-:-:S04]  /*50e0*/  LOP3.LUT R3, R12, 0x1, R7, 0xf8, !PT ;  /* 0x000000010c037812 */ /* 0x000fc800078ef807 */
[----:B------:R-:W-:-:S04]  /*50f0*/  LOP3.LUT R8, R3, R8, RZ, 0xc0, !PT ;  /* 0x0000000803087212 */ /* 0x000fc800078ec0ff */
[----:B------:R-:W-:-:S04]  /*5100*/  IADD3 R7, PT, PT, R7, R8, RZ ;  /* 0x0000000807077210 */ /* 0x000fc80007ffe0ff */
[----:B------:R-:W-:Y:S01]  /*5110*/  LOP3.LUT R0, R7, R0, RZ, 0xfc, !PT ;  /* 0x0000000007007212 */ /* 0x000fe200078efcff */
[----:B------:R-:W-:Y:S06]  /*5120*/  BRA `(.L_x_159) ;  /* 0x0000000000107947 */ /* 0x000fec0003800000 */
.L_x_158:
[----:B------:R-:W-:-:S04]  /*5130*/  LOP3.LUT R0, R0, 0x80000000, RZ, 0xc0, !PT ;  /* 0x8000000000007812 */ /* 0x000fc800078ec0ff */
[----:B------:R-:W-:Y:S01]  /*5140*/  LOP3.LUT R0, R0, 0x7f800000, RZ, 0xfc, !PT ;  /* 0x7f80000000007812 */ /* 0x000fe200078efcff */
[----:B------:R-:W-:Y:S06]  /*5150*/  BRA `(.L_x_159) ;  /* 0x0000000000047947 */ /* 0x000fec0003800000 */
.L_x_157:
[----:B------:R-:W-:-:S07]  /*5160*/  LEA R0, R13, R0, 0x17 ;  /* 0x000000000d007211 */ /* 0x000fce00078eb8ff */
.L_x_159:
[----:B------:R-:W-:Y:S05]  /*5170*/  BSYNC.RECONVERGENT B1 ;  /* 0x0000000000017941 */ /* 0x000fea0003800200 */
.L_x_156:
[----:B------:R-:W-:Y:S05]  /*5180*/  BRA `(.L_x_160) ;  /* 0x0000000000207947 */ /* 0x000fea0003800000 */
.L_x_155:
[----:B------:R-:W-:-:S04]  /*5190*/  LOP3.LUT R0, R0, 0x80000000, R13, 0x48, !PT ;  /* 0x8000000000007812 */ /* 0x000fc800078e480d */
[----:B------:R-:W-:Y:S01]  /*51a0*/  LOP3.LUT R0, R0, 0x7f800000, RZ, 0xfc, !PT ;  /* 0x7f80000000007812 */ /* 0x000fe200078efcff */
[----:B------:R-:W-:Y:S06]  /*51b0*/  BRA `(.L_x_160) ;  /* 0x0000000000147947 */ /* 0x000fec0003800000 */
.L_x_154:
[----:B------:R-:W-:Y:S01]  /*51c0*/  LOP3.LUT R0, R0, 0x80000000, R13, 0x48, !PT ;  /* 0x8000000000007812 */ /* 0x000fe200078e480d */
[----:B------:R-:W-:Y:S06]  /*51d0*/  BRA `(.L_x_160) ;  /* 0x00000000000c7947 */ /* 0x000fec0003800000 */
.L_x_153:
[----:B------:R-:W0:Y:S01]  /*51e0*/  MUFU.RSQ R0, -QNAN ;  /* 0xffc0000000007908 */ /* 0x000e220000001400 */
[----:B------:R-:W-:Y:S05]  /*51f0*/  BRA `(.L_x_160) ;  /* 0x0000000000047947 */ /* 0x000fea0003800000 */
.L_x_152:
[----:B------:R-:W-:-:S07]  /*5200*/  FADD.FTZ R0, R3, R0 ;  /* 0x0000000003007221 */ /* 0x000fce0000010000 */
.L_x_160:
[----:B------:R-:W-:Y:S05]  /*5210*/  BSYNC.RECONVERGENT B0 ;  /* 0x0000000000007941 */ /* 0x000fea0003800200 */
.L_x_150:
[----:B------:R-:W-:-:S04]  /*5220*/  HFMA2 R3, -RZ, RZ, 0, 0 ;  /* 0x00000000ff037431 */ /* 0x000fc800000001ff */
[----:B0-----:R-:W-:Y:S05]  /*5230*/  RET.REL.NODEC R2 `(softmaxWithTemp) ;  /* 0xffffffac02707950 */ /* 0x001fea0003c3ffff */
.L_x_161:
        /* <DEDUP_REMOVED lines=12> */
.L_x_335:


//--------------------- .text.softmax_mask        --------------------------
	.section	.text.softmax_mask,"ax",@progbits
	.align	128
        .global         softmax_mask
        .type           softmax_mask,@function
        .size           softmax_mask,(.L_x_336 - softmax_mask)
        .other          softmax_mask,@"STO_CUDA_ENTRY STV_DEFAULT"
softmax_mask:
.text.softmax_mask:
        /* <DEDUP_REMOVED lines=26> */
[----:B------:R-:W1:Y:S01]  /*01a0*/  LDCU.64 UR10, c[0x0][0x390] ;  /* 0x00007200ff0a77ac */ /* 0x000e620008000a00 */
[----:B------:R-:W-:Y:S02]  /*01b0*/  ULOP3.LUT UR4, UR5, 0x7ffffff0, URZ, 0xc0, !UPT ;  /* 0x7ffffff005047892 */ /* 0x000fe4000f8ec0ff */
[----:B0-----:R-:W-:Y:S02]  /*01c0*/  UIADD3 UR7, UP1, UPT, UR8, 0x20, URZ ;  /* 0x0000002008077890 */ /* 0x001fe4000ff3e0ff */
[----:B-1----:R-:W-:Y:S02]  /*01d0*/  UIADD3 UR5, UP2, UPT, UR10, 0x20, URZ ;  /* 0x000000200a057890 */ /* 0x002fe4000ff5e0ff */
[----:B------:R-:W-:-:S02]  /*01e0*/  UIADD3 UR10, UPT, UPT, -UR4, URZ, URZ ;  /* 0x000000ff040a7290 */ /* 0x000fc4000fffe1ff */
[----:B------:R-:W-:Y:S02]  /*01f0*/  UIADD3.X UR8, UPT, UPT, URZ, UR9, URZ, UP1, !UPT ;  /* 0x00000009ff087290 */ /* 0x000fe40008ffe4ff */
[----:B------:R-:W-:-:S12]  /*0200*/  UIADD3.X UR6, UPT, UPT, URZ, UR11, URZ, UP2, !UPT ;  /* 0x0000000bff067290 */ /* 0x000fd800097fe4ff */
.L_x_164:
[----:B------:R-:W-:Y:S01]  /*0210*/  MOV R4, UR5 ;  /* 0x0000000500047c02 */ /* 0x000fe20008000f00 */
[----:B------:R-:W-:-:S04]  /*0220*/  IMAD.U32 R5, RZ, RZ, UR6 ;  /* 0x00000006ff057e24 */ /* 0x000fc8000f8e00ff */
[----:B------:R-:W-:-:S05]  /*0230*/  IMAD.WIDE R4, R8, 0x4, R4 ;  /* 0x0000000408047825 */ /* 0x000fca00078e0204 */
[----:B------:R-:W2:Y:S04]  /*0240*/  LDG.E R12, desc[UR16][R4.64+-0x20] ;  /* 0xffffe010040c7981 */ /* 0x000ea8000c1e1900 */
[----:B------:R-:W3:Y:S01]  /*0250*/  LDG.E R7, desc[UR16][R4.64+-0x1c] ;  /* 0xffffe41004077981 */ /* 0x000ee2000c1e1900 */
[----:B------:R-:W-:Y:S02]  /*0260*/  MOV R2, UR7 ;  /* 0x0000000700027c02 */ /* 0x000fe40008000f00 */
[----:B------:R-:W-:Y:S01]  /*0270*/  MOV R3, UR8 ;  /* 0x0000000800037c02 */ /* 0x000fe20008000f00 */
[----:B------:R-:W4:Y:S02]  /*0280*/  LDG.E R17, desc[UR16][R4.64+-0xc] ;  /* 0xfffff41004117981 */ /* 0x000f24000c1e1900 */
[----:B------:R-:W-:-:S02]  /*0290*/  IMAD.WIDE R2, R8, 0x4, R2 ;  /* 0x0000000408027825 */ /* 0x000fc400078e0202 */
        /* <DEDUP_REMOVED lines=15> */
[----:B--2---:R-:W-:-:S03]  /*0390*/  FSETP.NEU.AND P0, PT, R12, 1, PT ;  /* 0x3f8000000c00780b */ /* 0x004fc60003f0d000 */
[----:B------:R-:W2:Y:S01]  /*03a0*/  LDG.E R12, desc[UR16][R4.64+0x10] ;  /* 0x00001010040c7981 */ /* 0x000ea2000c1e1900 */
[----:B---3--:R-:W-:Y:S02]  /*03b0*/  FSETP.NEU.AND P2, PT, R7, 1, PT ;  /* 0x3f8000000700780b */ /* 0x008fe40003f4d000 */
[----:B------:R-:W0:Y:S01]  /*03c0*/  LDC R7, c[0x0][0x3a0] ;  /* 0x0000e800ff077b82 */ /* 0x000e220000000800 */
[----:B----4-:R-:W-:Y:S02]  /*03d0*/  FSETP.NEU.AND P5, PT, R17, 1, PT ;  /* 0x3f8000001100780b */ /* 0x010fe40003fad000 */
[----:B-----5:R-:W-:Y:S02]  /*03e0*/  FSETP.NEU.AND P1, PT, R10, 1, PT ;  /* 0x3f8000000a00780b */ /* 0x020fe40003f2d000 */
[----:B------:R-:W3:Y:S01]  /*03f0*/  LDG.E R10, desc[UR16][R4.64+0x18] ;  /* 0x00001810040a7981 */ /* 0x000ee2000c1e1900 */
[-C--:B0-----:R-:W-:Y:S02]  /*0400*/  FSEL R17, R28, R7.reuse, P0 ;  /* 0x000000071c117208 */ /* 0x081fe40000000000 */
[----:B------:R-:W-:Y:S01]  /*0410*/  FSETP.NEU.AND P0, PT, R19, 1, PT ;  /* 0x3f8000001300780b */ /* 0x000fe20003f0d000 */
[----:B------:R-:W4:Y:S01]  /*0420*/  LDG.E R28, desc[UR16][R2.64+0xc] ;  /* 0x00000c10021c7981 */ /* 0x000f22000c1e1900 */
[----:B------:R-:W-:-:S02]  /*0430*/  FSEL R19, R26, R7, P2 ;  /* 0x000000071a137208 */ /* 0x000fc40001000000 */
[----:B------:R-:W-:Y:S01]  /*0440*/  FSETP.NEU.AND P2, PT, R20, 1, PT ;  /* 0x3f8000001400780b */ /* 0x000fe20003f4d000 */
[----:B------:R-:W5:Y:S01]  /*0450*/  LDG.E R26, desc[UR16][R2.64+0x10] ;  /* 0x00001010021a7981 */ /* 0x000f62000c1e1900 */
[----:B------:R-:W-:Y:S02]  /*0460*/  FSEL R20, R24, R7, P1 ;  /* 0x0000000718147208 */ /* 0x000fe40000800000 */
[----:B------:R-:W-:Y:S01]  /*0470*/  FSETP.NEU.AND P6, PT, R15, 1, PT ;  /* 0x3f8000000f00780b */ /* 0x000fe20003fcd000 */
[----:B------:R-:W3:Y:S01]  /*0480*/  LDG.E R24, desc[UR16][R2.64+-0x8] ;  /* 0xfffff81002187981 */ /* 0x000ee2000c1e1900 */
[----:B------:R-:W-:-:S03]  /*0490*/  FSETP.NEU.AND P4, PT, R11, 1, PT ;  /* 0x3f8000000b00780b */ /* 0x000fc60003f8d000 */
[----:B------:R-:W4:Y:S01]  /*04a0*/  LDG.E R15, desc[UR16][R4.64+0x1c] ;  /* 0x00001c10040f7981 */ /* 0x000f22000c1e1900 */
[----:B------:R-:W-:-:S03]  /*04b0*/  FSEL R18, R18, R7, P6 ;  /* 0x0000000712127208 */ /* 0x000fc60003000000 */
[----:B------:R3:W5:Y:S01]  /*04c0*/  LDG.E R11, desc[UR16][R4.64+0x14] ;  /* 0x00001410040b7981 */ /* 0x000762000c1e1900 */
[----:B------:R-:W-:-:S03]  /*04d0*/  FSETP.NEU.AND P6, PT, R13, 1, PT ;  /* 0x3f8000000d00780b */ /* 0x000fc60003fcd000 */
[----:B------:R-:W5:Y:S01]  /*04e0*/  LDG.E R13, desc[UR16][R2.64] ;  /* 0x00000010020d7981 */ /* 0x000f62000c1e1900 */
[----:B------:R-:W-:-:S03]  /*04f0*/  FSETP.NEU.AND P1, PT, R21, 1, PT ;  /* 0x3f8000001500780b */ /* 0x000fc60003f2d000 */
[----:B------:R-:W5:Y:S01]  /*0500*/  LDG.E R5, desc[UR16][R2.64+-0x4] ;  /* 0xfffffc1002057981 */ /* 0x000f62000c1e1900 */
[-C--:B------:R-:W-:Y:S02]  /*0510*/  FSEL R21, R22, R7.reuse, P4 ;  /* 0x0000000716157208 */ /* 0x080fe40002000000 */
[----:B------:R-:W-:Y:S01]  /*0520*/  FSEL R14, R14, R7, P5 ;  /* 0x000000070e0e7208 */ /* 0x000fe20002800000 */
[----:B------:R-:W5:Y:S01]  /*0530*/  LDG.E R22, desc[UR16][R2.64+0x18] ;  /* 0x0000181002167981 */ /* 0x000f62000c1e1900 */
[----:B------:R-:W-:-:S03]  /*0540*/  FSETP.NEU.AND P3, PT, R23, 1, PT ;  /* 0x3f8000001700780b */ /* 0x000fc60003f6d000 */
[----:B------:R-:W5:Y:S01]  /*0550*/  LDG.E R23, desc[UR16][R2.64+0x8] ;  /* 0x0000081002177981 */ /* 0x000f62000c1e1900 */
[----:B------:R-:W-:-:S03]  /*0560*/  FSETP.NEU.AND P4, PT, R16, 1, PT ;  /* 0x3f8000001000780b */ /* 0x000fc60003f8d000 */
[----:B------:R-:W5:Y:S01]  /*0570*/  LDG.E R16, desc[UR16][R2.64+0x14] ;  /* 0x0000141002107981 */ /* 0x000f62000c1e1900 */
[----:B--2---:R-:W-:-:S03]  /*0580*/  FSETP.NEU.AND P5, PT, R12, 1, PT ;  /* 0x3f8000000c00780b */ /* 0x004fc60003fad000 */
[----:B------:R-:W2:Y:S01]  /*0590*/  LDG.E R12, desc[UR16][R2.64+0x4] ;  /* 0x00000410020c7981 */ /* 0x000ea2000c1e1900 */
[-C--:B---3--:R-:W-:Y:S02]  /*05a0*/  FSEL R4, R24, R7.reuse, P3 ;  /* 0x0000000718047208 */ /* 0x088fe40001800000 */
[----:B----4-:R-:W-:Y:S02]  /*05b0*/  FSETP.NEU.AND P3, PT, R15, 1, PT ;  /* 0x3f8000000f00780b */ /* 0x010fe40003f6d000 */
[-C--:B-----5:R-:W-:Y:S02]  /*05c0*/  FSEL R15, R26, R7.reuse, P5 ;  /* 0x000000071a0f7208 */ /* 0x0a0fe40002800000 */
[-C--:B------:R-:W-:Y:S02]  /*05d0*/  FSEL R5, R5, R7.reuse, P0 ;  /* 0x0000000705057208 */ /* 0x080fe40000000000 */
[----:B------:R-:W-:Y:S02]  /*05e0*/  FSETP.NEU.AND P0, PT, R11, 1, PT ;  /* 0x3f8000000b00780b */ /* 0x000fe40003f0d000 */
[----:B------:R-:W-:-:S02]  /*05f0*/  FSEL R11, R13, R7, P2 ;  /* 0x000000070d0b7208 */ /* 0x000fc40001000000 */
[----:B------:R-:W-:Y:S02]  /*0600*/  FSETP.NEU.AND P2, PT, R10, 1, PT ;  /* 0x3f8000000a00780b */ /* 0x000fe40003f4d000 */
[-C--:B------:R-:W-:Y:S02]  /*0610*/  FSEL R10, R23, R7.reuse, P4 ;  /* 0x00000007170a7208 */ /* 0x080fe40002000000 */
[-C--:B------:R-:W-:Y:S02]  /*0620*/  FSEL R13, R28, R7.reuse, P6 ;  /* 0x000000071c0d7208 */ /* 0x080fe40003000000 */
[-C--:B------:R-:W-:Y:S02]  /*0630*/  FSEL R16, R16, R7.reuse, P0 ;  /* 0x0000000710107208 */ /* 0x080fe40000000000 */
[----:B------:R-:W-:Y:S02]  /*0640*/  FSEL R22, R22, R7, P2 ;  /* 0x0000000716167208 */ /* 0x000fe40001000000 */
[----:B------:R-:W-:-:S04]  /*0650*/  FSETP.GTU.AND P0, PT, R6, R17, PT ;  /* 0x000000110600720b */ /* 0x000fc80003f0c000 */
[----:B------:R-:W-:-:S04]  /*0660*/  FSEL R6, R17, R6, !P0 ;  /* 0x0000000611067208 */ /* 0x000fc80004000000 */
[----:B------:R-:W-:-:S04]  /*0670*/  FSETP.GTU.AND P0, PT, R6, R19, PT ;  /* 0x000000130600720b */ /* 0x000fc80003f0c000 */
[----:B------:R-:W-:-:S04]  /*0680*/  FSEL R19, R19, R6, !P0 ;  /* 0x0000000613137208 */ /* 0x000fc80004000000 */
[----:B------:R-:W-:-:S04]  /*0690*/  FSETP.GTU.AND P0, PT, R19, R20, PT ;  /* 0x000000141300720b */ /* 0x000fc80003f0c000 */
[----:B------:R-:W-:-:S04]  /*06a0*/  FSEL R20, R20, R19, !P0 ;  /* 0x0000001314147208 */ /* 0x000fc80004000000 */
[----:B------:R-:W-:Y:S02]  /*06b0*/  FSETP.GTU.AND P0, PT, R20, R21, PT ;  /* 0x000000151400720b */ /* 0x000fe40003f0c000 */
[----:B--2---:R-:W-:Y:S02]  /*06c0*/  FSEL R12, R12, R7, P1 ;  /* 0x000000070c0c7208 */ /* 0x004fe40000800000 */
[----:B------:R-:W2:Y:S01]  /*06d0*/  @P3 LDG.E R7, desc[UR16][R2.64+0x1c] ;  /* 0x00001c1002073981 */ /* 0x000ea2000c1e1900 */
        /* <DEDUP_REMOVED lines=19> */
[----:B------:R-:W-:Y:S01]  /*0810*/  FSETP.GTU.AND P0, PT, R15, R16, PT ;  /* 0x000000100f00720b */ /* 0x000fe20003f0c000 */
[----:B------:R-:W-:-:S03]  /*0820*/  UIADD3 UR10, UPT, UPT, UR10, 0x10, URZ ;  /* 0x000000100a0a7890 */ /* 0x000fc6000fffe0ff */
[----:B------:R-:W-:Y:S01]  /*0830*/  FSEL R15, R16, R15, !P0 ;  /* 0x0000000f100f7208 */ /* 0x000fe20004000000 */
[----:B------:R-:W-:-:S03]  /*0840*/  UISETP.NE.AND UP1, UPT, UR10, URZ, UPT ;  /* 0x000000ff0a00728c */ /* 0x000fc6000bf25270 */
[----:B------:R-:W-:-:S04]  /*0850*/  FSETP.GTU.AND P0, PT, R15, R22, PT ;  /* 0x000000160f00720b */ /* 0x000fc80003f0c000 */
[----:B------:R-:W-:Y:S02]  /*0860*/  FSEL R6, R22, R15, !P0 ;  /* 0x0000000f16067208 */ /* 0x000fe40004000000 */
[----:B------:R-:W-:Y:S02]  /*0870*/  IADD3 R8, PT, PT, R8, 0x10, RZ ;  /* 0x0000001008087810 */ /* 0x000fe40007ffe0ff */
[----:B--2---:R-:W-:-:S04]  /*0880*/  FSETP.GTU.AND P0, PT, R6, R7, PT ;  /* 0x000000070600720b */ /* 0x004fc80003f0c000 */
[----:B------:R-:W-:Y:S01]  /*0890*/  FSEL R6, R7, R6, !P0 ;  /* 0x0000000607067208 */ /* 0x000fe20004000000 */
[----:B------:R-:W-:Y:S08]  /*08a0*/  BRA.U UP1, `(.L_x_164) ;  /* 0xfffffff901587547 */ /* 0x000ff0000b83ffff */
.L_x_163:
        /* <DEDUP_REMOVED lines=8> */
[----:B------:R-:W1:Y:S08]  /*0930*/  LDC.64 R2, c[0x0][0x380] ;  /* 0x0000e000ff027b82 */ /* 0x000e700000000a00 */
[----:B------:R-:W2:Y:S01]  /*0940*/  LDC R4, c[0x0][0x3a0] ;  /* 0x0000e800ff047b82 */ /* 0x000ea20000000800 */
[----:B0-----:R-:W-:-:S05]  /*0950*/  IMAD.WIDE R10, R5, 0x4, R10 ;  /* 0x00000004050a7825 */ /* 0x001fca00078e020a */
[----:B------:R-:W3:Y:S01]  /*0960*/  LDG.E R22, desc[UR16][R10.64+0x1c] ;  /* 0x00001c100a167981 */ /* 0x000ee2000c1e1900 */
[----:B-1----:R-:W-:-:S03]  /*0970*/  IMAD.WIDE R2, R5, 0x4, R2 ;  /* 0x0000000405027825 */ /* 0x002fc600078e0202 */
[----:B------:R-:W4:Y:S04]  /*0980*/  LDG.E R23, desc[UR16][R10.64] ;  /* 0x000000100a177981 */ /* 0x000f28000c1e1900 */
[----:B------:R-:W2:Y:S04]  /*0990*/  LDG.E R5, desc[UR16][R2.64] ;  /* 0x0000001002057981 */ /* 0x000ea8000c1e1900 */
        /* <DEDUP_REMOVED lines=12> */
[----:B---3--:R-:W-:-:S02]  /*0a60*/  FSETP.NEU.AND P0, PT, R22, 1, PT ;  /* 0x3f8000001600780b */ /* 0x008fc40003f0d000 */
[----:B----4-:R-:W-:-:S04]  /*0a70*/  FSETP.NEU.AND P6, PT, R23, 1, PT ;  /* 0x3f8000001700780b */ /* 0x010fc80003fcd000 */
[----:B--2---:R-:W-:Y:S02]  /*0a80*/  FSEL R5, R5, R4, P6 ;  /* 0x0000000405057208 */ /* 0x004fe40003000000 */
[----:B-----5:R-:W-:Y:S02]  /*0a90*/  FSETP.NEU.AND P5, PT, R8, 1, PT ;  /* 0x3f8000000800780b */ /* 0x020fe40003fad000 */
[----:B------:R-:W-:Y:S02]  /*0aa0*/  FSETP.NEU.AND P4, PT, R12, 1, PT ;  /* 0x3f8000000c00780b */ /* 0x000fe40003f8d000 */
[----:B------:R-:W-:Y:S02]  /*0ab0*/  FSETP.NEU.AND P3, PT, R14, 1, PT ;  /* 0x3f8000000e00780b */ /* 0x000fe40003f6d000 */
[----:B------:R-:W-:Y:S02]  /*0ac0*/  FSETP.NEU.AND P2, PT, R16, 1, PT ;  /* 0x3f8000001000780b */ /* 0x000fe40003f4d000 */
[----:B------:R-:W-:-:S02]  /*0ad0*/  FSETP.NEU.AND P1, PT, R18, 1, PT ;  /* 0x3f8000001200780b */ /* 0x000fc40003f2d000 */
[----:B------:R-:W-:Y:S02]  /*0ae0*/  FSETP.NEU.AND P6, PT, R20, 1, PT ;  /* 0x3f8000001400780b */ /* 0x000fe40003fcd000 */
[-C--:B------:R-:W-:Y:S02]  /*0af0*/  FSEL R8, R7, R4.reuse, P5 ;  /* 0x0000000407087208 */ /* 0x080fe40002800000 */
[-C--:B------:R-:W-:Y:S02]  /*0b00*/  FSEL R10, R13, R4.reuse, P4 ;  /* 0x000000040d0a7208 */ /* 0x080fe40002000000 */
[-C--:B------:R-:W-:Y:S02]  /*0b10*/  FSEL R12, R15, R4.reuse, P3 ;  /* 0x000000040f0c7208 */ /* 0x080fe40001800000 */
[-C--:B------:R-:W-:Y:S02]  /*0b20*/  FSEL R14, R17, R4.reuse, P2 ;  /* 0x00000004110e7208 */ /* 0x080fe40001000000 */
[----:B------:R-:W-:-:S02]  /*0b30*/  FSEL R16, R19, R4, P1 ;  /* 0x0000000413107208 */ /* 0x000fc40000800000 */
[----:B------:R-:W-:Y:S02]  /*0b40*/  FSEL R18, R21, R4, P6 ;  /* 0x0000000415127208 */ /* 0x000fe40003000000 */
[----:B------:R-:W2:Y:S01]  /*0b50*/  @P0 LDG.E R4, desc[UR16][R2.64+0x1c] ;  /* 0x00001c1002040981 */ /* 0x000ea2000c1e1900 */
        /* <DEDUP_REMOVED lines=14> */
[----:B------:R-:W-:-:S03]  /*0c40*/  UIADD3 UR4, UPT, UPT, UR4, 0x8, URZ ;  /* 0x0000000804047890 */ /* 0x000fc6000fffe0ff */
[----:B--2---:R-:W-:-:S04]  /*0c50*/  FSETP.GTU.AND P0, PT, R5, R4, PT ;  /* 0x000000040500720b */ /* 0x004fc80003f0c000 */
[----:B------:R-:W-:-:S09]  /*0c60*/  FSEL R6, R4, R5, !P0 ;  /* 0x0000000504067208 */ /* 0x000fd20004000000 */
.L_x_165:
[----:B------:R-:W-:Y:S05]  /*0c70*/  BRA.U !UP1, `(.L_x_162) ;  /* 0x0000000109cc7547 */ /* 0x000fea000b800000 */
[----:B------:R-:W-:Y:S02]  /*0c80*/  UISETP.GE.U32.AND UP0, UPT, UR6, 0x4, UPT ;  /* 0x000000040600788c */ /* 0x000fe4000bf06070 */
[----:B------:R-:W-:-:S04]  /*0c90*/  ULOP3.LUT UR5, UR5, 0x3, URZ, 0xc0, !UPT ;  /* 0x0000000305057892 */ /* 0x000fc8000f8ec0ff */
[----:B------:R-:W-:-:S03]  /*0ca0*/  UISETP.NE.AND UP1, UPT, UR5, URZ, UPT ;  /* 0x000000ff0500728c */ /* 0x000fc6000bf25270 */
[----:B------:R-:W-:Y:S08]  /*0cb0*/  BRA.U !UP0, `(.L_x_166) ;  /* 0x0000000108787547 */ /* 0x000ff0000b800000 */
[----:B------:R-:W0:Y:S01]  /*0cc0*/  LDC.64 R4, c[0x0][0x390] ;  /* 0x0000e400ff047b82 */ /* 0x000e220000000a00 */
[----:B------:R-:W-:-:S07]  /*0cd0*/  VIADD R7, R9, UR4 ;  /* 0x0000000409077c36 */ /* 0x000fce0008000000 */
[----:B------:R-:W1:Y:S08]  /*0ce0*/  LDC.64 R2, c[0x0][0x380] ;  /* 0x0000e000ff027b82 */ /* 0x000e700000000a00 */
[----:B------:R-:W2:Y:S01]  /*0cf0*/  LDC R10, c[0x0][0x3a0] ;  /* 0x0000e800ff0a7b82 */ /* 0x000ea20000000800 */
[----:B0-----:R-:W-:-:S05]  /*0d00*/  IMAD.WIDE R4, R7, 0x4, R4 ;  /* 0x0000000407047825 */ /* 0x001fca00078e0204 */
[----:B------:R-:W3:Y:S01]  /*0d10*/  LDG.E R15, desc[UR16][R4.64+0xc] ;  /* 0x00000c10040f7981 */ /* 0x000ee2000c1e1900 */
[----:B-1----:R-:W-:-:S03]  /*0d20*/  IMAD.WIDE R2, R7, 0x4, R2 ;  /* 0x0000000407027825 */ /* 0x002fc600078e0202 */
[----:B------:R-:W4:Y:S04]  /*0d30*/  LDG.E R8, desc[UR16][R4.64] ;  /* 0x0000001004087981 */ /* 0x000f28000c1e1900 */
[----:B------:R-:W5:Y:S04]  /*0d40*/  LDG.E R12, desc[UR16][R4.64+0x4] ;  /* 0x00000410040c7981 */ /* 0x000f68000c1e1900 */
[----:B------:R-:W2:Y:S04]  /*0d50*/  LDG.E R14, desc[UR16][R4.64+0x8] ;  /* 0x00000810040e7981 */ /* 0x000ea8000c1e1900 */
[----:B------:R-:W2:Y:S04]  /*0d60*/  LDG.E R7, desc[UR16][R2.64] ;  /* 0x0000001002077981 */ /* 0x000ea8000c1e1900 */
[----:B------:R-:W2:Y:S04]  /*0d70*/  LDG.E R11, desc[UR16][R2.64+0x4] ;  /* 0x00000410020b7981 */ /* 0x000ea8000c1e1900 */
[----:B------:R-:W2:Y:S01]  /*0d80*/  LDG.E R13, desc[UR16][R2.64+0x8] ;  /* 0x00000810020d7981 */ /* 0x000ea2000c1e1900 */
[----:B---3--:R-:W-:-:S02]  /*0d90*/  FSETP.NEU.AND P3, PT, R15, 1, PT ;  /* 0x3f8000000f00780b */ /* 0x008fc40003f6d000 */
[----:B----4-:R-:W-:Y:S02]  /*0da0*/  FSETP.NEU.AND P0, PT, R8, 1, PT ;  /* 0x3f8000000800780b */ /* 0x010fe40003f0d000 */
[----:B-----5:R-:W-:Y:S02]  /*0db0*/  FSETP.NEU.AND P1, PT, R12, 1, PT ;  /* 0x3f8000000c00780b */ /* 0x020fe40003f2d000 */
[----:B--2---:R-:W-:Y:S02]  /*0dc0*/  FSETP.NEU.AND P2, PT, R14, 1, PT ;  /* 0x3f8000000e00780b */ /* 0x004fe40003f4d000 */
[-C--:B------:R-:W-:Y:S02]  /*0dd0*/  FSEL R7, R7, R10.reuse, P0 ;  /* 0x0000000a07077208 */ /* 0x080fe40000000000 */
[-C--:B------:R-:W-:Y:S02]  /*0de0*/  FSEL R11, R11, R10.reuse, P1 ;  /* 0x0000000a0b0b7208 */ /* 0x080fe40000800000 */
[----:B------:R-:W-:-:S02]  /*0df0*/  FSEL R13, R13, R10, P2 ;  /* 0x0000000a0d0d7208 */ /* 0x000fc40001000000 */
[----:B------:R-:W2:Y:S01]  /*0e00*/  @P3 LDG.E R10, desc[UR16][R2.64+0xc] ;  /* 0x00000c10020a3981 */ /* 0x000ea2000c1e1900 */
[----:B------:R-:W-:Y:S01]  /*0e10*/  FSETP.GTU.AND P0, PT, R6, R7, PT ;  /* 0x000000070600720b */ /* 0x000fe20003f0c000 */
[----:B------:R-:W-:-:S03]  /*0e20*/  UIADD3 UR4, UPT, UPT, UR4, 0x4, URZ ;  /* 0x0000000404047890 */ /* 0x000fc6000fffe0ff */
[----:B------:R-:W-:-:S04]  /*0e30*/  FSEL R6, R7, R6, !P0 ;  /* 0x0000000607067208 */ /* 0x000fc80004000000 */
[----:B------:R-:W-:-:S04]  /*0e40*/  FSETP.GTU.AND P0, PT, R6, R11, PT ;  /* 0x0000000b0600720b */ /* 0x000fc80003f0c000 */
[----:B------:R-:W-:-:S04]  /*0e50*/  FSEL R6, R11, R6, !P0 ;  /* 0x000000060b067208 */ /* 0x000fc80004000000 */
[----:B------:R-:W-:-:S04]  /*0e60*/  FSETP.GTU.AND P0, PT, R6, R13, PT ;  /* 0x0000000d0600720b */ /* 0x000fc80003f0c000 */
[----:B------:R-:W-:-:S04]  /*0e70*/  FSEL R13, R13, R6, !P0 ;  /* 0x000000060d0d7208 */ /* 0x000fc80004000000 */
[----:B--2---:R-:W-:-:S04]  /*0e80*/  FSETP.GTU.AND P0, PT, R13, R10, PT ;  /* 0x0000000a0d00720b */ /* 0x004fc80003f0c000 */
[----:B------:R-:W-:-:S09]  /*0e90*/  FSEL R6, R10, R13, !P0 ;  /* 0x0000000d0a067208 */ /* 0x000fd20004000000 */
.L_x_166:
[----:B------:R-:W-:Y:S05]  /*0ea0*/  BRA.U !UP1, `(.L_x_162) ;  /* 0x0000000109407547 */ /* 0x000fea000b800000 */
[----:B------:R-:W0:Y:S01]  /*0eb0*/  LDC.64 R10, c[0x0][0x390] ;  /* 0x0000e400ff0a7b82 */ /* 0x000e220000000a00 */
[----:B------:R-:W-:Y:S01]  /*0ec0*/  IADD3 R9, PT, PT, R9, UR4, RZ ;  /* 0x0000000409097c10 */ /* 0x000fe2000fffe0ff */
[----:B------:R-:W-:-:S06]  /*0ed0*/  UIADD3 UR5, UPT, UPT, -UR5, URZ, URZ ;  /* 0x000000ff05057290 */ /* 0x000fcc000fffe1ff */
[----:B------:R-:W1:Y:S06]  /*0ee0*/  LDC.64 R12, c[0x0][0x380] ;  /* 0x0000e000ff0c7b82 */ /* 0x000e6c0000000a00 */
.L_x_167:
[----:B0-----:R-:W-:-:S06]  /*0ef0*/  IMAD.WIDE R2, R9, 0x4, R10 ;  /* 0x0000000409027825 */ /* 0x001fcc00078e020a */
[----:B------:R-:W2:Y:S01]  /*0f00*/  LDG.E R2, desc[UR16][R2.64] ;  /* 0x0000001002027981 */ /* 0x000ea2000c1e1900 */
[----:B-1----:R-:W-:-:S05]  /*0f10*/  IMAD.WIDE R4, R9, 0x4, R12 ;  /* 0x0000000409047825 */ /* 0x002fca00078e020c */
[----:B------:R3:W4:Y:S01]  /*0f20*/  LDG.E R7, desc[UR16][R4.64] ;  /* 0x0000001004077981 */ /* 0x000722000c1e1900 */
[----:B------:R-:W-:Y:S01]  /*0f30*/  UIADD3 UR5, UPT, UPT, UR5, 0x1, URZ ;  /* 0x0000000105057890 */ /* 0x000fe2000fffe0ff */
[----:B------:R-:W-:-:S03]  /*0f40*/  IADD3 R9, PT, PT, R9, 0x1, RZ ;  /* 0x0000000109097810 */ /* 0x000fc60007ffe0ff */
[----:B------:R-:W-:Y:S01]  /*0f50*/  UISETP.NE.AND UP0, UPT, UR5, URZ, UPT ;  /* 0x000000ff0500728c */ /* 0x000fe2000bf05270 */
[----:B--2---:R-:W-:-:S13]  /*0f60*/  FSETP.NEU.AND P0, PT, R2, 1, PT ;  /* 0x3f8000000200780b */ /* 0x004fda0003f0d000 */
[----:B----4-:R-:W0:Y:S02]  /*0f70*/  @!P0 LDC R7, c[0x0][0x3a0] ;  /* 0x0000e800ff078b82 */ /* 0x010e240000000800 */
[----:B0-----:R-:W-:-:S04]  /*0f80*/  FSETP.GTU.AND P0, PT, R6, R7, PT ;  /* 0x000000070600720b */ /* 0x001fc80003f0c000 */
[----:B------:R-:W-:Y:S01]  /*0f90*/  FSEL R6, R7, R6, !P0 ;  /* 0x0000000607067208 */ /* 0x000fe20004000000 */
[----:B---3--:R-:W-:Y:S08]  /*0fa0*/  BRA.U UP0, `(.L_x_167) ;  /* 0xfffffffd00d07547 */ /* 0x008ff0000b83ffff */
.L_x_162:
        /* <DEDUP_REMOVED lines=11> */
[----:B------:R-:W0:Y:S01]  /*1060*/  LDCU.64 UR10, c[0x0][0x390] ;  /* 0x00007200ff0a77ac */ /* 0x000e220008000a00 */
[----:B------:R-:W-:Y:S01]  /*1070*/  IMAD.MOV.U32 R3, RZ, RZ, RZ ;  /* 0x000000ffff037224 */ /* 0x000fe200078e00ff */
[----:B------:R-:W-:Y:S01]  /*1080*/  MOV R7, R2 ;  /* 0x0000000200077202 */ /* 0x000fe20000000f00 */
[----:B------:R-:W1:Y:S01]  /*1090*/  LDCU.128 UR12, c[0x0][0x380] ;  /* 0x00007000ff0c77ac */ /* 0x000e620008000c00 */
[----:B------:R-:W-:Y:S02]  /*10a0*/  ULOP3.LUT UR4, UR5, 0x7ffffff8, URZ, 0xc0, !UPT ;  /* 0x7ffffff805047892 */ /* 0x000fe4000f8ec0ff */
[----:B0-----:R-:W-:Y:S02]  /*10b0*/  UIADD3 UR7, UP2, UPT, UR10, 0x10, URZ ;  /* 0x000000100a077890 */ /* 0x001fe4000ff5e0ff */
[----:B-1----:R-:W-:Y:S02]  /*10c0*/  UIADD3 UR9, UP1, UPT, UR12, 0x10, URZ ;  /* 0x000000100c097890 */ /* 0x002fe4000ff3e0ff */
[----:B------:R-:W-:-:S02]  /*10d0*/  UIADD3 UR5, UP3, UPT, UR14, 0x10, URZ ;  /* 0x000000100e057890 */ /* 0x000fc4000ff7e0ff */
[----:B------:R-:W-:Y:S02]  /*10e0*/  UIADD3.X UR8, UPT, UPT, URZ, UR11, URZ, UP2, !UPT ;  /* 0x0000000bff087290 */ /* 0x000fe400097fe4ff */
[----:B------:R-:W-:Y:S02]  /*10f0*/  UIADD3.X UR10, UPT, UPT, URZ, UR13, URZ, UP1, !UPT ;  /* 0x0000000dff0a7290 */ /* 0x000fe40008ffe4ff */
[----:B------:R-:W-:Y:S02]  /*1100*/  UIADD3.X UR6, UPT, UPT, URZ, UR15, URZ, UP3, !UPT ;  /* 0x0000000fff067290 */ /* 0x000fe40009ffe4ff */
[----:B------:R-:W-:-:S12]  /*1110*/  UIADD3 UR11, UPT, UPT, -UR4, URZ, URZ ;  /* 0x000000ff040b7290 */ /* 0x000fd8000fffe1ff */
.L_x_170:
[----:B------:R-:W-:Y:S01]  /*1120*/  MOV R4, UR7 ;  /* 0x0000000700047c02 */ /* 0x000fe20008000f00 */
[----:B0-----:R-:W0:Y:S01]  /*1130*/  LDC R13, c[0x0][0x3a0] ;  /* 0x0000e800ff0d7b82 */ /* 0x001e220000000800 */
[----:B------:R-:W-:Y:S02]  /*1140*/  MOV R5, UR8 ;  /* 0x0000000800057c02 */ /* 0x000fe40008000f00 */
[----:B------:R-:W-:Y:S02]  /*1150*/  MOV R8, UR9 ;  /* 0x0000000900087c02 */ /* 0x000fe40008000f00 */
[----:B------:R-:W-:Y:S01]  /*1160*/  MOV R9, UR10 ;  /* 0x0000000a00097c02 */ /* 0x000fe20008000f00 */
[----:B------:R-:W-:-:S04]  /*1170*/  IMAD.WIDE R4, R7, 0x4, R4 ;  /* 0x0000000407047825 */ /* 0x000fc800078e0204 */
[----:B------:R-:W-:Y:S01]  /*1180*/  IMAD.WIDE R8, R7, 0x4, R8 ;  /* 0x0000000407087825 */ /* 0x000fe200078e0208 */
[----:B------:R-:W2:Y:S04]  /*1190*/  LDG.E R11, desc[UR16][R4.64+-0x10] ;  /* 0xfffff010040b7981 */ /* 0x000ea8000c1e1900 */
[----:B------:R-:W0:Y:S01]  /*11a0*/  LDG.E R10, desc[UR16][R8.64+-0x10] ;  /* 0xfffff010080a7981 */ /* 0x000e22000c1e1900 */
[----:B------:R-:W-:Y:S02]  /*11b0*/  HFMA2 R14, -RZ, RZ, 3.7421875, 0 ;  /* 0x437c0000ff0e7431 */ /* 0x000fe400000001ff */
[----:B------:R-:W-:Y:S01]  /*11c0*/  IMAD.MOV.U32 R12, RZ, RZ, 0x3bbb989d ;  /* 0x3bbb989dff0c7424 */ /* 0x000fe200078e00ff */
[----:B--2---:R-:W-:-:S04]  /*11d0*/  FSETP.NEU.AND P0, PT, R11, 1, PT ;  /* 0x3f8000000b00780b */ /* 0x004fc80003f0d000 */
[----:B0-----:R-:W-:-:S05]  /*11e0*/  FSEL R11, R10, R13, P0 ;  /* 0x0000000d0a0b7208 */ /* 0x001fca0000000000 */
[----:B------:R-:W-:-:S04]  /*11f0*/  FADD R11, R11, -R6 ;  /* 0x800000060b0b7221 */ /* 0x000fc80000000000 */
[----:B------:R-:W-:-:S04]  /*1200*/  FFMA.SAT R15, R11, R12, 0.5 ;  /* 0x3f0000000b0f7423 */ /* 0x000fc8000000200c */
[----:B------:R-:W-:-:S04]  /*1210*/  FFMA.RM R15, R15, R14, 12582913 ;  /* 0x4b4000010f0f7423 */ /* 0x000fc8000000400e */
[C---:B------:R-:W-:Y:S01]  /*1220*/  FADD R10, R15.reuse, -12583039 ;  /* 0xcb40007f0f0a7421 */ /* 0x040fe20000000000 */
[----:B------:R-:W-:-:S03]  /*1230*/  SHF.L.U32 R15, R15, 0x17, RZ ;  /* 0x000000170f0f7819 */ /* 0x000fc600000006ff */
[----:B------:R-:W-:-:S04]  /*1240*/  FFMA R10, R11, 1.4426950216293334961, -R10 ;  /* 0x3fb8aa3b0b0a7823 */ /* 0x000fc8000000080a */
[----:B------:R-:W-:Y:S01]  /*1250*/  FFMA R16, R11, 1.925963033500011079e-08, R10 ;  /* 0x32a570600b107823 */ /* 0x000fe2000000000a */
[----:B------:R-:W-:Y:S02]  /*1260*/  MOV R10, UR5 ;  /* 0x00000005000a7c02 */ /* 0x000fe40008000f00 */
[----:B------:R-:W-:-:S03]  /*1270*/  MOV R11, UR6 ;  /* 0x00000006000b7c02 */ /* 0x000fc60008000f00 */
[----:B------:R-:W0:Y:S01]  /*1280*/  MUFU.EX2 R16, R16 ;  /* 0x0000001000107308 */ /* 0x000e220000000800 */
[----:B------:R-:W-:-:S04]  /*1290*/  IMAD.WIDE R10, R7, 0x4, R10 ;  /* 0x00000004070a7825 */ /* 0x000fc800078e020a */
[----:B0-----:R-:W-:-:S05]  /*12a0*/  FMUL R15, R15, R16 ;  /* 0x000000100f0f7220 */ /* 0x001fca0000400000 */
[----:B------:R0:W-:Y:S04]  /*12b0*/  STG.E desc[UR16][R10.64+-0x10], R15 ;  /* 0xfffff00f0a007986 */ /* 0x0001e8000c101910 */
[----:B------:R-:W2:Y:S04]  /*12c0*/  LDG.E R17, desc[UR16][R4.64+-0xc] ;  /* 0xfffff41004117981 */ /* 0x000ea8000c1e1900 */
[----:B------:R-:W3:Y:S01]  /*12d0*/  LDG.E R18, desc[UR16][R8.64+-0xc] ;  /* 0xfffff41008127981 */ /* 0x000ee2000c1e1900 */
[----:B--2---:R-:W-:-:S04]  /*12e0*/  FSETP.NEU.AND P0, PT, R17, 1, PT ;  /* 0x3f8000001100780b */ /* 0x004fc80003f0d000 */
[----:B---3--:R-:W-:-:S05]  /*12f0*/  FSEL R17, R18, R13, P0 ;  /* 0x0000000d12117208 */ /* 0x008fca0000000000 */
[----:B------:R-:W-:-:S04]  /*1300*/  FADD R17, R17, -R6 ;  /* 0x8000000611117221 */ /* 0x000fc80000000000 */
[----:B------:R-:W-:-:S04]  /*1310*/  FFMA.SAT R19, R17, R12, 0.5 ;  /* 0x3f00000011137423 */ /* 0x000fc8000000200c */
[----:B------:R-:W-:-:S04]  /*1320*/  FFMA.RM R19, R19, R14, 12582913 ;  /* 0x4b40000113137423 */ /* 0x000fc8000000400e */
[----:B------:R-:W-:-:S04]  /*1330*/  FADD R16, R19, -12583039 ;  /* 0xcb40007f13107421 */ /* 0x000fc80000000000 */
[----:B------:R-:W-:-:S04]  /*1340*/  FFMA R16, R17, 1.4426950216293334961, -R16 ;  /* 0x3fb8aa3b11107823 */ /* 0x000fc80000000810 */
[----:B------:R-:W-:Y:S01]  /*1350*/  FFMA R16, R17, 1.925963033500011079e-08, R16 ;  /* 0x32a5706011107823 */ /* 0x000fe20000000010 */
[----:B------:R-:W-:-:S05]  /*1360*/  SHF.L.U32 R17, R19, 0x17, RZ ;  /* 0x0000001713117819 */ /* 0x000fca00000006ff */
[----:B------:R-:W1:Y:S02]  /*1370*/  MUFU.EX2 R16, R16 ;  /* 0x0000001000107308 */ /* 0x000e640000000800 */
[----:B-1----:R-:W-:-:S05]  /*1380*/  FMUL R17, R17, R16 ;  /* 0x0000001011117220 */ /* 0x002fca0000400000 */
        /* <DEDUP_REMOVED lines=11> */
[----:B------:R-:W-:-:S05]  /*1440*/  IMAD.SHL.U32 R19, R21, 0x800000, RZ ;  /* 0x0080000015137824 */ /* 0x000fca00078e00ff */
        /* <DEDUP_REMOVED lines=59> */
[----:B------:R-:W2:Y:S02]  /*1800*/  LDG.E R4, desc[UR16][R4.64+0xc] ;  /* 0x00000c1004047981 */ /* 0x000ea4000c1e1900 */
[----:B--2---:R-:W-:-:S13]  /*1810*/  FSETP.NEU.AND P0, PT, R4, 1, PT ;  /* 0x3f8000000400780b */ /* 0x004fda0003f0d000 */
[----:B------:R-:W2:Y:S01]  /*1820*/  @P0 LDG.E R13, desc[UR16][R8.64+0xc] ;  /* 0x00000c10080d0981 */ /* 0x000ea2000c1e1900 */
[----:B------:R-:W-:Y:S01]  /*1830*/  UIADD3 UR11, UPT, UPT, UR11, 0x8, URZ ;  /* 0x000000080b0b7890 */ /* 0x000fe2000fffe0ff */
[----:B------:R-:W-:-:S03]  /*1840*/  VIADD R7, R7, 0x8 ;  /* 0x0000000807077836 */ /* 0x000fc60000000000 */
[----:B------:R-:W-:Y:S01]  /*1850*/  UISETP.NE.AND UP1, UPT, UR11, URZ, UPT ;  /* 0x000000ff0b00728c */ /* 0x000fe2000bf25270 */
[----:B--2---:R-:W-:-:S04]  /*1860*/  FADD R13, R13, -R6 ;  /* 0x800000060d0d7221 */ /* 0x004fc80000000000 */
[----:B------:R-:W-:-:S04]  /*1870*/  FFMA.SAT R29, R13, R12, 0.5 ;  /* 0x3f0000000d1d7423 */ /* 0x000fc8000000200c */
[----:B------:R-:W-:-:S04]  /*1880*/  FFMA.RM R29, R29, R14, 12582913 ;  /* 0x4b4000011d1d7423 */ /* 0x000fc8000000400e */
[C---:B------:R-:W-:Y:S01]  /*1890*/  FADD R12, R29.reuse, -12583039 ;  /* 0xcb40007f1d0c7421 */ /* 0x040fe20000000000 */
[----:B------:R-:W-:-:S03]  /*18a0*/  SHF.L.U32 R29, R29, 0x17, RZ ;  /* 0x000000171d1d7819 */ /* 0x000fc600000006ff */
[----:B------:R-:W-:-:S04]  /*18b0*/  FFMA R12, R13, 1.4426950216293334961, -R12 ;  /* 0x3fb8aa3b0d0c7823 */ /* 0x000fc8000000080c */
[----:B------:R-:W-:Y:S01]  /*18c0*/  FFMA R13, R13, 1.925963033500011079e-08, R12 ;  /* 0x32a570600d0d7823 */ /* 0x000fe2000000000c */
[----:B------:R-:W-:-:S03]  /*18d0*/  FADD R12, R15, R3 ;  /* 0x000000030f0c7221 */ /* 0x000fc60000000000 */
[----:B------:R-:W1:Y:S01]  /*18e0*/  MUFU.EX2 R14, R13 ;  /* 0x0000000d000e7308 */ /* 0x000e620000000800 */
[----:B------:R-:W-:-:S04]  /*18f0*/  FADD R12, R12, R17 ;  /* 0x000000110c0c7221 */ /* 0x000fc80000000000 */
[----:B------:R-:W-:-:S04]  /*1900*/  FADD R12, R12, R19 ;  /* 0x000000130c0c7221 */ /* 0x000fc80000000000 */
[----:B------:R-:W-:-:S04]  /*1910*/  FADD R12, R12, R21 ;  /* 0x000000150c0c7221 */ /* 0x000fc80000000000 */
[----:B------:R-:W-:Y:S01]  /*1920*/  FADD R12, R12, R23 ;  /* 0x000000170c0c7221 */ /* 0x000fe20000000000 */
[----:B-1----:R-:W-:-:S03]  /*1930*/  FMUL R29, R29, R14 ;  /* 0x0000000e1d1d7220 */ /* 0x002fc60000400000 */
[----:B------:R-:W-:Y:S02]  /*1940*/  FADD R12, R12, R25 ;  /* 0x000000190c0c7221 */ /* 0x000fe40000000000 */
[----:B------:R0:W-:Y:S02]  /*1950*/  STG.E desc[UR16][R10.64+0xc], R29 ;  /* 0x00000c1d0a007986 */ /* 0x0001e4000c101910 */
[----:B------:R-:W-:-:S04]  /*1960*/  FADD R12, R12, R27 ;  /* 0x0000001b0c0c7221 */ /* 0x000fc80000000000 */
[----:B------:R-:W-:Y:S01]  /*1970*/  FADD R3, R12, R29 ;  /* 0x0000001d0c037221 */ /* 0x000fe20000000000 */
[----:B------:R-:W-:Y:S06]  /*1980*/  BRA.U UP1, `(.L_x_170) ;  /* 0xfffffff501e47547 */ /* 0x000fec000b83ffff */
.L_x_169:
[----:B------:R-:W-:Y:S05]  /*1990*/  BRA.U !UP0, `(.L_x_168) ;  /* 0x0000000908447547 */ /* 0x000fea000b800000 */
[----:B------:R-:W1:Y:S01]  /*19a0*/  LDCU UR5, c[0x0][0x39c] ;  /* 0x00007380ff0577ac */ /* 0x000e620008000800 */
[----:B------:R-:W-:Y:S02]  /*19b0*/  UISETP.GE.U32.AND UP0, UPT, UR18, 0x4, UPT ;  /* 0x000000041200788c */ /* 0x000fe4000bf06070 */
[----:B-1----:R-:W-:-:S04]  /*19c0*/  ULOP3.LUT UR6, UR5, 0x3, URZ, 0xc0, !UPT ;  /* 0x0000000305067892 */ /* 0x002fc8000f8ec0ff */
[----:B------:R-:W-:-:S03]  /*19d0*/  UISETP.NE.AND UP1, UPT, UR6, URZ, UPT ;  /* 0x000000ff0600728c */ /* 0x000fc6000bf25270 */
[----:B------:R-:W-:Y:S08]  /*19e0*/  BRA.U !UP0, `(.L_x_171) ;  /* 0x0000000508187547 */ /* 0x000ff0000b800000 */
[----:B------:R-:W1:Y:S01]  /*19f0*/  LDC.64 R4, c[0x0][0x390] ;  /* 0x0000e400ff047b82 */ /* 0x000e620000000a00 */
[----:B0-----:R-:W-:-:S07]  /*1a00*/  IADD3 R15, PT, PT, R2, UR4, RZ ;  /* 0x00000004020f7c10 */ /* 0x001fce000fffe0ff */
[----:B------:R-:W0:Y:S08]  /*1a10*/  LDC.64 R8, c[0x0][0x380] ;  /* 0x0000e000ff087b82 */ /* 0x000e300000000a00 */
[----:B------:R-:W2:Y:S01]  /*1a20*/  LDC R7, c[0x0][0x3a0] ;  /* 0x0000e800ff077b82 */ /* 0x000ea20000000800 */
[----:B-1----:R-:W-:-:S05]  /*1a30*/  IMAD.WIDE R4, R15, 0x4, R4 ;  /* 0x000000040f047825 */ /* 0x002fca00078e0204 */
[----:B------:R-:W3:Y:S01]  /*1a40*/  LDG.E R11, desc[UR16][R4.64] ;  /* 0x00000010040b7981 */ /* 0x000ee2000c1e1900 */
[----:B0-----:R-:W-:-:S05]  /*1a50*/  IMAD.WIDE R8, R15, 0x4, R8 ;  /* 0x000000040f087825 */ /* 0x001fca00078e0208 */
[----:B------:R-:W2:Y:S01]  /*1a60*/  LDG.E R10, desc[UR16][R8.64] ;  /* 0x00000010080a7981 */ /* 0x000ea2000c1e1900 */
[----:B------:R-:W-:Y:S01]  /*1a70*/  HFMA2 R13, -RZ, RZ, 3.7421875, 0 ;  /* 0x437c0000ff0d7431 */ /* 0x000fe200000001ff */
[----:B------:R-:W-:Y:S02]  /*1a80*/  MOV R12, 0x3bbb989d ;  /* 0x3bbb989d000c7802 */ /* 0x000fe40000000f00 */
[----:B---3--:R-:W-:-:S04]  /*1a90*/  FSETP.NEU.AND P0, PT, R11, 1, PT ;  /* 0x3f8000000b00780b */ /* 0x008fc80003f0d000 */
[----:B--2---:R-:W-:-:S05]  /*1aa0*/  FSEL R11, R10, R7, P0 ;  /* 0x000000070a0b7208 */ /* 0x004fca0000000000 */
[----:B------:R-:W-:-:S04]  /*1ab0*/  FADD R17, R11, -R6 ;  /* 0x800000060b117221 */ /* 0x000fc80000000000 */
[----:B------:R-:W-:-:S04]  /*1ac0*/  FFMA.SAT R10, R17, R12, 0.5 ;  /* 0x3f000000110a7423 */ /* 0x000fc8000000200c */
[----:B------:R-:W-:Y:S02]  /*1ad0*/  FFMA.RM R14, R10, R13, 12582913 ;  /* 0x4b4000010a0e7423 */ /* 0x000fe4000000400d */
[----:B------:R-:W0:Y:S02]  /*1ae0*/  LDC.64 R10, c[0x0][0x388] ;  /* 0x0000e200ff0a7b82 */ /* 0x000e240000000a00 */
[----:B------:R-:W-:-:S04]  /*1af0*/  FADD R16, R14, -12583039 ;  /* 0xcb40007f0e107421 */ /* 0x000fc80000000000 */
[----:B------:R-:W-:-:S04]  /*1b00*/  FFMA R16, R17, 1.4426950216293334961, -R16 ;  /* 0x3fb8aa3b11107823 */ /* 0x000fc80000000810 */
[----:B------:R-:W-:-:S04]  /*1b10*/  FFMA R16, R17, 1.925963033500011079e-08, R16 ;  /* 0x32a5706011107823 */ /* 0x000fc80000000010 */
[----:B------:R-:W1:Y:S01]  /*1b20*/  MUFU.EX2 R17, R16 ;  /* 0x0000001000117308 */ /* 0x000e620000000800 */
[----:B------:R-:W-:Y:S01]  /*1b30*/  SHF.L.U32 R14, R14, 0x17, RZ ;  /* 0x000000170e0e7819 */ /* 0x000fe200000006ff */
[----:B0-----:R-:W-:-:S04]  /*1b40*/  IMAD.WIDE R10, R15, 0x4, R10 ;  /* 0x000000040f0a7825 */ /* 0x001fc800078e020a */
        /* <DEDUP_REMOVED lines=11> */
[----:B------:R-:W-:-:S06]  /*1c00*/  FFMA R16, R15, 1.925963033500011079e-08, R16 ;  /* 0x32a570600f107823 */ /* 0x000fcc0000000010 */
[----:B------:R-:W1:Y:S01]  /*1c10*/  MUFU.EX2 R16, R16 ;  /* 0x0000001000107308 */ /* 0x000e620000000800 */
[----:B------:R-:W-:-:S05]  /*1c20*/  SHF.L.U32 R15, R18, 0x17, RZ ;  /* 0x00000017120f7819 */ /* 0x000fca00000006ff */
        /* <DEDUP_REMOVED lines=11> */
[----:B------:R-:W-:-:S04]  /*1ce0*/  FFMA R16, R17, 1.925963033500011079e-08, R16 ;  /* 0x32a5706011107823 */ /* 0x000fc80000000010 */
[----:B------:R-:W2:Y:S01]  /*1cf0*/  MUFU.EX2 R17, R16 ;  /* 0x0000001000117308 */ /* 0x000ea20000000800 */
[----:B------:R-:W-:-:S04]  /*1d00*/  IMAD.SHL.U32 R18, R18, 0x800000, RZ ;  /* 0x0080000012127824 */ /* 0x000fc800078e00ff */
[----:B--2---:R-:W-:-:S05]  /*1d10*/  FMUL R17, R18, R17 ;  /* 0x0000001112117220 */ /* 0x004fca0000400000 */
[----:B------:R1:W-:Y:S04]  /*1d20*/  STG.E desc[UR16][R10.64+0x8], R17 ;  /* 0x000008110a007986 */ /* 0x0003e8000c101910 */
[----:B------:R-:W2:Y:S02]  /*1d30*/  LDG.E R4, desc[UR16][R4.64+0xc] ;  /* 0x00000c1004047981 */ /* 0x000ea4000c1e1900 */
[----:B--2---:R-:W-:-:S13]  /*1d40*/  FSETP.NEU.AND P0, PT, R4, 1, PT ;  /* 0x3f8000000400780b */ /* 0x004fda0003f0d000 */
[----:B------:R-:W2:Y:S01]  /*1d50*/  @P0 LDG.E R7, desc[UR16][R8.64+0xc] ;  /* 0x00000c1008070981 */ /* 0x000ea2000c1e1900 */
[----:B0-----:R-:W-:-:S04]  /*1d60*/  FADD R14, R3, R14 ;  /* 0x0000000e030e7221 */ /* 0x001fc80000000000 */
[----:B------:R-:W-:-:S04]  /*1d70*/  FADD R14, R14, R15 ;  /* 0x0000000f0e0e7221 */ /* 0x000fc80000000000 */
[----:B------:R-:W-:Y:S01]  /*1d80*/  FADD R14, R14, R17 ;  /* 0x000000110e0e7221 */ /* 0x000fe20000000000 */
[----:B------:R-:W-:Y:S01]  /*1d90*/  UIADD3 UR4, UPT, UPT, UR4, 0x4, URZ ;  /* 0x0000000404047890 */ /* 0x000fe2000fffe0ff */
[----:B--2---:R-:W-:-:S04]  /*1da0*/  FADD R7, R7, -R6 ;  /* 0x8000000607077221 */ /* 0x004fc80000000000 */
[----:B------:R-:W-:-:S04]  /*1db0*/  FFMA.SAT R12, R7, R12, 0.5 ;  /* 0x3f000000070c7423 */ /* 0x000fc8000000200c */
[----:B------:R-:W-:-:S04]  /*1dc0*/  FFMA.RM R12, R12, R13, 12582913 ;  /* 0x4b4000010c0c7423 */ /* 0x000fc8000000400d */
[----:B------:R-:W-:-:S04]  /*1dd0*/  FADD R18, R12, -12583039 ;  /* 0xcb40007f0c127421 */ /* 0x000fc80000000000 */
[----:B------:R-:W-:-:S04]  /*1de0*/  FFMA R18, R7, 1.4426950216293334961, -R18 ;  /* 0x3fb8aa3b07127823 */ /* 0x000fc80000000812 */
[----:B------:R-:W-:-:S04]  /*1df0*/  FFMA R18, R7, 1.925963033500011079e-08, R18 ;  /* 0x32a5706007127823 */ /* 0x000fc80000000012 */
[----:B------:R-:W0:Y:S01]  /*1e00*/  MUFU.EX2 R7, R18 ;  /* 0x0000001200077308 */ /* 0x000e220000000800 */
[----:B------:R-:W-:-:S05]  /*1e10*/  SHF.L.U32 R12, R12, 0x17, RZ ;  /* 0x000000170c0c7819 */ /* 0x000fca00000006ff */
[----:B0-----:R-:W-:-:S05]  /*1e20*/  FMUL R7, R12, R7 ;  /* 0x000000070c077220 */ /* 0x001fca0000400000 */
[----:B------:R1:W-:Y:S01]  /*1e30*/  STG.E desc[UR16][R10.64+0xc], R7 ;  /* 0x00000c070a007986 */ /* 0x0003e2000c101910 */
[----:B------:R-:W-:-:S07]  /*1e40*/  FADD R3, R14, R7 ;  /* 0x000000070e037221 */ /* 0x000fce0000000000 */
.L_x_171:
[----:B------:R-:W-:Y:S05]  /*1e50*/  BRA.U !UP1, `(.L_x_168) ;  /* 0x0000000509147547 */ /* 0x000fea000b800000 */
[----:B------:R-:W-:Y:S02]  /*1e60*/  UISETP.NE.AND UP0, UPT, UR6, 0x1, UPT ;  /* 0x000000010600788c */ /* 0x000fe4000bf05270 */
[----:B------:R-:W-:-:S04]  /*1e70*/  ULOP3.LUT UR5, UR5, 0x1, URZ, 0xc0, !UPT ;  /* 0x0000000105057892 */ /* 0x000fc8000f8ec0ff */
[----:B------:R-:W-:-:S03]  /*1e80*/  UISETP.NE.U32.AND UP1, UPT, UR5, 0x1, UPT ;  /* 0x000000010500788c */ /* 0x000fc6000bf25070 */
[----:B------:R-:W-:Y:S08]  /*1e90*/  BRA.U !UP0, `(.L_x_172) ;  /* 0x0000000108a07547 */ /* 0x000ff0000b800000 */
[----:B------:R-:W2:Y:S01]  /*1ea0*/  LDC.64 R4, c[0x0][0x390] ;  /* 0x0000e400ff047b82 */ /* 0x000ea20000000a00 */
[----:B------:R-:W-:-:S07]  /*1eb0*/  IADD3 R13, PT, PT, R2, UR4, RZ ;  /* 0x00000004020d7c10 */ /* 0x000fce000fffe0ff */
[----:B------:R-:W3:Y:S08]  /*1ec0*/  LDC.64 R8, c[0x0][0x380] ;  /* 0x0000e000ff087b82 */ /* 0x000ef00000000a00 */
[----:B01----:R-:W0:Y:S01]  /*1ed0*/  LDC R15, c[0x0][0x3a0] ;  /* 0x0000e800ff0f7b82 */ /* 0x003e220000000800 */
[----:B--2---:R-:W-:-:S05]  /*1ee0*/  IMAD.WIDE R4, R13, 0x4, R4 ;  /* 0x000000040d047825 */ /* 0x004fca00078e0204 */
[----:B------:R-:W2:Y:S01]  /*1ef0*/  LDG.E R10, desc[UR16][R4.64] ;  /* 0x00000010040a7981 */ /* 0x000ea2000c1e1900 */
[----:B---3--:R-:W-:-:S05]  /*1f00*/  IMAD.WIDE R8, R13, 0x4, R8 ;  /* 0x000000040d087825 */ /* 0x008fca00078e0208 */
[----:B------:R-:W0:Y:S01]  /*1f10*/  LDG.E R7, desc[UR16][R8.64] ;  /* 0x0000001008077981 */ /* 0x000e22000c1e1900 */
[----:B------:R-:W-:Y:S01]  /*1f20*/  HFMA2 R17, -RZ, RZ, 3.7421875, 0 ;  /* 0x437c0000ff117431 */ /* 0x000fe200000001ff */
[----:B------:R-:W-:Y:S02]  /*1f30*/  MOV R16, 0x3bbb989d ;  /* 0x3bbb989d00107802 */ /* 0x000fe40000000f00 */
[----:B--2---:R-:W-:-:S04]  /*1f40*/  FSETP.NEU.AND P0, PT, R10, 1, PT ;  /* 0x3f8000000a00780b */ /* 0x004fc80003f0d000 */
[----:B0-----:R-:W-:-:S05]  /*1f50*/  FSEL R7, R7, R15, P0 ;  /* 0x0000000f07077208 */ /* 0x001fca0000000000 */
        /* <DEDUP_REMOVED lines=12> */
[----:B------:R-:W3:Y:S02]  /*2020*/  LDG.E R4, desc[UR16][R4.64+0x4] ;  /* 0x0000041004047981 */ /* 0x000ee4000c1e1900 */
[----:B---3--:R-:W-:-:S13]  /*2030*/  FSETP.NEU.AND P0, PT, R4, 1, PT ;  /* 0x3f8000000400780b */ /* 0x008fda0003f0d000 */
[----:B------:R-:W3:Y:S01]  /*2040*/  @P0 LDG.E R15, desc[UR16][R8.64+0x4] ;  /* 0x00000410080f0981 */ /* 0x000ee2000c1e1900 */
[----:B------:R-:W-:Y:S01]  /*2050*/  FADD R3, R3, R7 ;  /* 0x0000000703037221 */ /* 0x000fe20000000000 */
[----:B------:R-:W-:Y:S01]  /*2060*/  UIADD3 UR4, UPT, UPT, UR4, 0x2, URZ ;  /* 0x0000000204047890 */ /* 0x000fe2000fffe0ff */
[----:B---3--:R-:W-:-:S04]  /*2070*/  FADD R12, R15, -R6 ;  /* 0x800000060f0c7221 */ /* 0x008fc80000000000 */
[----:B------:R-:W-:-:S04]  /*2080*/  FFMA.SAT R13, R12, R16, 0.5 ;  /* 0x3f0000000c0d7423 */ /* 0x000fc80000002010 */
[----:B------:R-:W-:-:S04]  /*2090*/  FFMA.RM R13, R13, R17, 12582913 ;  /* 0x4b4000010d0d7423 */ /* 0x000fc80000004011 */
[----:B------:R-:W-:-:S04]  /*20a0*/  FADD R15, R13, -12583039 ;  /* 0xcb40007f0d0f7421 */ /* 0x000fc80000000000 */
[----:B------:R-:W-:-:S04]  /*20b0*/  FFMA R15, R12, 1.4426950216293334961, -R15 ;  /* 0x3fb8aa3b0c0f7823 */ /* 0x000fc8000000080f */
[----:B------:R-:W-:-:S04]  /*20c0*/  FFMA R15, R12, 1.925963033500011079e-08, R15 ;  /* 0x32a570600c0f7823 */ /* 0x000fc8000000000f */
[----:B------:R-:W0:Y:S01]  /*20d0*/  MUFU.EX2 R12, R15 ;  /* 0x0000000f000c7308 */ /* 0x000e220000000800 */
[----:B------:R-:W-:-:S04]  /*20e0*/  IMAD.SHL.U32 R13, R13, 0x800000, RZ ;  /* 0x008000000d0d7824 */ /* 0x000fc800078e00ff */
[----:B0-----:R-:W-:-:S05]  /*20f0*/  FMUL R12, R13, R12 ;  /* 0x0000000c0d0c7220 */ /* 0x001fca0000400000 */
[----:B------:R2:W-:Y:S01]  /*2100*/  STG.E desc[UR16][R10.64+0x4], R12 ;  /* 0x0000040c0a007986 */ /* 0x0005e2000c101910 */
[----:B------:R-:W-:-:S07]  /*2110*/  FADD R3, R3, R12 ;  /* 0x0000000c03037221 */ /* 0x000fce0000000000 */
.L_x_172:
[----:B------:R-:W-:Y:S05]  /*2120*/  BRA.U UP1, `(.L_x_168) ;  /* 0x0000000101607547 */ /* 0x000fea000b800000 */
[----:B------:R-:W3:Y:S01]  /*2130*/  LDC.64 R8, c[0x0][0x390] ;  /* 0x0000e400ff087b82 */ /* 0x000ee20000000a00 */
[----:B012---:R-:W-:-:S07]  /*2140*/  IADD3 R11, PT, PT, R2, UR4, RZ ;  /* 0x00000004020b7c10 */ /* 0x007fce000fffe0ff */
[----:B------:R-:W0:Y:S01]  /*2150*/  LDC.64 R4, c[0x0][0x380] ;  /* 0x0000e000ff047b82 */ /* 0x000e220000000a00 */
[----:B---3--:R-:W-:-:S06]  /*2160*/  IMAD.WIDE R8, R11, 0x4, R8 ;  /* 0x000000040b087825 */ /* 0x008fcc00078e0208 */
[----:B------:R-:W2:Y:S01]  /*2170*/  LDG.E R8, desc[UR16][R8.64] ;  /* 0x0000001008087981 */ /* 0x000ea2000c1e1900 */
[----:B0-----:R-:W-:-:S05]  /*2180*/  IMAD.WIDE R4, R11, 0x4, R4 ;  /* 0x000000040b047825 */ /* 0x001fca00078e0204 */
[----:B------:R0:W3:Y:S01]  /*2190*/  LDG.E R7, desc[UR16][R4.64] ;  /* 0x0000001004077981 */ /* 0x0000e2000c1e1900 */
[----:B------:R-:W-:Y:S02]  /*21a0*/  MOV R13, 0x3bbb989d ;  /* 0x3bbb989d000d7802 */ /* 0x000fe40000000f00 */
[----:B--2---:R-:W-:-:S13]  /*21b0*/  FSETP.NEU.AND P0, PT, R8, 1, PT ;  /* 0x3f8000000800780b */ /* 0x004fda0003f0d000 */
[----:B---3--:R-:W1:Y:S02]  /*21c0*/  @!P0 LDC R7, c[0x0][0x3a0] ;  /* 0x0000e800ff078b82 */ /* 0x008e640000000800 */
[----:B-1----:R-:W-:Y:S01]  /*21d0*/  FADD R2, R7, -R6 ;  /* 0x8000000607027221 */ /* 0x002fe20000000000 */
[----:B------:R-:W-:-:S03]  /*21e0*/  HFMA2 R7, -RZ, RZ, 3.7421875, 0 ;  /* 0x437c0000ff077431 */ /* 0x000fc600000001ff */
        /* <DEDUP_REMOVED lines=12> */
.L_x_168:
[----:B---3--:R-:W3:Y:S02]  /*22b0*/  LDC R5, c[0x0][0x39c] ;  /* 0x0000e700ff057b82 */ /* 0x008ee40000000800 */
[----:B---3--:R-:W-:-:S13]  /*22c0*/  ISETP.GE.AND P0, PT, R5, 0x1, PT ;  /* 0x000000010500780c */ /* 0x008fda0003f06270 */
[----:B------:R-:W-:Y:S05]  /*22d0*/  @!P0 EXIT ;  /* 0x000000000000894d */ /* 0x000fea0003800000 */
[C---:B------:R-:W-:Y:S01]  /*22e0*/  ISETP.GE.U32.AND P0, PT, R5.reuse, 0x10, PT ;  /* 0x000000100500780c */ /* 0x040fe20003f06070 */
[----:B------:R-:W-:Y:S01]  /*22f0*/  IMAD R2, R0, R5, RZ ;  /* 0x0000000500027224 */ /* 0x000fe200078e02ff */
[----:B012---:R-:W-:Y:S02]  /*2300*/  LOP3.LUT R11, R5, 0xf, RZ, 0xc0, !PT ;  /* 0x0000000f050b7812 */ /* 0x007fe400078ec0ff */
[----:B------:R-:W-:-:S09]  /*2310*/  MOV R7, RZ ;  /* 0x000000ff00077202 */ /* 0x000fd20000000f00 */
[----:B------:R-:W-:Y:S05]  /*2320*/  @!P0 BRA `(.L_x_173) ;  /* 0x0000001000108947 */ /* 0x000fea0003800000 */
[----:B------:R-:W0:Y:S01]  /*2330*/  LDCU.64 UR4, c[0x0][0x388] ;  /* 0x00007100ff0477ac */ /* 0x000e220008000a00 */
[----:B------:R-:W-:Y:S01]  /*2340*/  LOP3.LUT R7, R5, 0x7ffffff0, RZ, 0xc0, !PT ;  /* 0x7ffffff005077812 */ /* 0x000fe200078ec0ff */
[----:B------:R-:W-:-:S03]  /*2350*/  IMAD.MOV.U32 R6, RZ, RZ, R2 ;  /* 0x000000ffff067224 */ /* 0x000fc600078e0002 */
[----:B------:R-:W-:Y:S01]  /*2360*/  IADD3 R8, PT, PT, -R7, RZ, RZ ;  /* 0x000000ff07087210 */ /* 0x000fe20007ffe1ff */
[----:B0-----:R-:W-:-:S04]  /*2370*/  UIADD3 UR4, UP0, UPT, UR4, 0x20, URZ ;  /* 0x0000002004047890 */ /* 0x001fc8000ff1e0ff */
[----:B------:R-:W-:-:S12]  /*2380*/  UIADD3.X UR5, UPT, UPT, URZ, UR5, URZ, UP0, !UPT ;  /* 0x00000005ff057290 */ /* 0x000fd800087fe4ff */
.L_x_206:
[----:B0-----:R-:W-:Y:S02]  /*2390*/  MOV R4, UR4 ;  /* 0x0000000400047c02 */ /* 0x001fe40008000f00 */
        /* <DEDUP_REMOVED lines=14> */
[----:B------:R-:W-:-:S07]  /*2480*/  MOV R12, 0x24a0 ;  /* 0x000024a0000c7802 */ /* 0x000fce0000000f00 */
[----:B------:R-:W-:Y:S05]  /*2490*/  CALL.REL.NOINC `($__internal_2_$__cuda_sm3x_div_rn_noftz_f32_slowpath) ;  /* 0x0000001c00547944 */ /* 0x000fea0003c00000 */
.L_x_175:
[----:B------:R-:W-:Y:S05]  /*24a0*/  BSYNC.RECONVERGENT B2 ;  /* 0x0000000000027941 */ /* 0x000fea0003800200 */
.L_x_174:
        /* <DEDUP_REMOVED lines=12> */
[----:B------:R-:W-:-:S07]  /*2570*/  MOV R12, 0x2590 ;  /* 0x00002590000c7802 */ /* 0x000fce0000000f00 */
[----:B------:R-:W-:Y:S05]  /*2580*/  CALL.REL.NOINC `($__internal_2_$__cuda_sm3x_div_rn_noftz_f32_slowpath) ;  /* 0x0000001c00187944 */ /* 0x000fea0003c00000 */
[----:B------:R-:W-:-:S07]  /*2590*/  IMAD.MOV.U32 R13, RZ, RZ, R9 ;  /* 0x000000ffff0d7224 */ /* 0x000fce00078e0009 */
.L_x_177:
[----:B------:R-:W-:Y:S05]  /*25a0*/  BSYNC.RECONVERGENT B2 ;  /* 0x0000000000027941 */ /* 0x000fea0003800200 */
.L_x_176:
        /* <DEDUP_REMOVED lines=14> */
.L_x_179:
[----:B------:R-:W-:Y:S05]  /*2690*/  BSYNC.RECONVERGENT B2 ;  /* 0x0000000000027941 */ /* 0x000fea0003800200 */
.L_x_178:
        /* <DEDUP_REMOVED lines=14> */
[----:B------:R-:W-:-:S07]  /*2780*/  MOV R13, R9 ;  /* 0x00000009000d7202 */ /* 0x000fce0000000f00 */
.L_x_181:
[----:B------:R-:W-:Y:S05]  /*2790*/  BSYNC.RECONVERGENT B2 ;  /* 0x0000000000027941 */ /* 0x000fea0003800200 */
.L_x_180:
        /* <DEDUP_REMOVED lines=14> */
.L_x_183:
[----:B------:R-:W-:Y:S05]  /*2880*/  BSYNC.RECONVERGENT B2 ;  /* 0x0000000000027941 */ /* 0x000fea0003800200 */
.L_x_182:
        /* <DEDUP_REMOVED lines=15> */
.L_x_185:
[----:B------:R-:W-:Y:S05]  /*2980*/  BSYNC.RECONVERGENT B2 ;  /* 0x0000000000027941 */ /* 0x000fea0003800200 */
.L_x_184:
        /* <DEDUP_REMOVED lines=14> */
.L_x_187:
[----:B------:R-:W-:Y:S05]  /*2a70*/  BSYNC.RECONVERGENT B2 ;  /* 0x0000000000027941 */ /* 0x000fea0003800200 */
.L_x_186:
        /* <DEDUP_REMOVED lines=15> */
.L_x_189:
[----:B------:R-:W-:Y:S05]  /*2b70*/  BSYNC.RECONVERGENT B2 ;  /* 0x0000000000027941 */ /* 0x000fea0003800200 */
.L_x_188:
        /* <DEDUP_REMOVED lines=14> */
.L_x_191:
[----:B------:R-:W-:Y:S05]  /*2c60*/  BSYNC.RECONVERGENT B2 ;  /* 0x0000000000027941 */ /* 0x000fea0003800200 */
.L_x_190:
        /* <DEDUP_REMOVED lines=15> */
.L_x_193:
[----:B------:R-:W-:Y:S05]  /*2d60*/  BSYNC.RECONVERGENT B2 ;  /* 0x0000000000027941 */ /* 0x000fea0003800200 */
.L_x_192:
        /* <DEDUP_REMOVED lines=14> */
.L_x_195:
[----:B------:R-:W-:Y:S05]  /*2e50*/  BSYNC.RECONVERGENT B2 ;  /* 0x0000000000027941 */ /* 0x000fea0003800200 */
.L_x_194:
        /* <DEDUP_REMOVED lines=15> */
.L_x_197:
[----:B------:R-:W-:Y:S05]  /*2f50*/  BSYNC.RECONVERGENT B2 ;  /* 0x0000000000027941 */ /* 0x000fea0003800200 */
.L_x_196:
        /* <DEDUP_REMOVED lines=14> */
.L_x_199:
[----:B------:R-:W-:Y:S05]  /*3040*/  BSYNC.RECONVERGENT B2 ;  /* 0x0000000000027941 */ /* 0x000fea0003800200 */
.L_x_198:
        /* <DEDUP_REMOVED lines=15> */
.L_x_201:
[----:B------:R-:W-:Y:S05]  /*3140*/  BSYNC.RECONVERGENT B2 ;  /* 0x0000000000027941 */ /* 0x000fea0003800200 */
.L_x_200:
        /* <DEDUP_REMOVED lines=14> */
.L_x_203:
[----:B------:R-:W-:Y:S05]  /*3230*/  BSYNC.RECONVERGENT B2 ;  /* 0x0000000000027941 */ /* 0x000fea0003800200 */
.L_x_202:
        /* <DEDUP_REMOVED lines=15> */
.L_x_205:
[----:B------:R-:W-:Y:S05]  /*3330*/  BSYNC.RECONVERGENT B2 ;  /* 0x0000000000027941 */ /* 0x000fea0003800200 */
.L_x_204:
[----:B------:R0:W-:Y:S01]  /*3340*/  STG.E desc[UR16][R4.64+0x1c], R13 ;  /* 0x00001c0d04007986 */ /* 0x0001e2000c101910 */
[----:B------:R-:W-:Y:S01]  /*3350*/  IADD3 R6, PT, PT, R6, 0x10, RZ ;  /* 0x0000001006067810 */ /* 0x000fe20007ffe0ff */
[----:B------:R-:W-:Y:S06]  /*3360*/  @P2 BRA `(.L_x_206) ;  /* 0xfffffff000082947 */ /* 0x000fec000383ffff */
.L_x_173:
[----:B------:R-:W-:-:S13]  /*3370*/  ISETP.NE.AND P0, PT, R11, RZ, PT ;  /* 0x000000ff0b00720c */ /* 0x000fda0003f05270 */
[----:B------:R-:W-:Y:S05]  /*3380*/  @!P0 EXIT ;  /* 0x000000000000894d */ /* 0x000fea0003800000 */
[----:B------:R-:W1:Y:S01]  /*3390*/  LDCU UR4, c[0x0][0x39c] ;  /* 0x00007380ff0477ac */ /* 0x000e620008000800 */
[----:B------:R-:W-:Y:S01]  /*33a0*/  ISETP.GE.U32.AND P0, PT, R11, 0x8, PT ;  /* 0x000000080b00780c */ /* 0x000fe20003f06070 */
[----:B-1----:R-:W-:-:S12]  /*33b0*/  ULOP3.LUT UR4, UR4, 0x7, URZ, 0xc0, !UPT ;  /* 0x0000000704047892 */ /* 0x002fd8000f8ec0ff */
[----:B------:R-:W-:Y:S05]  /*33c0*/  @!P0 BRA `(.L_x_207) ;  /* 0x0000000800008947 */ /* 0x000fea0003800000 */
[----:B0-----:R-:W0:Y:S01]  /*33d0*/  LDC.64 R4, c[0x0][0x388] ;  /* 0x0000e200ff047b82 */ /* 0x001e220000000a00 */
[----:B------:R-:W-:-:S05]  /*33e0*/  IADD3 R9, PT, PT, R2, R7, RZ ;  /* 0x0000000702097210 */ /* 0x000fca0007ffe0ff */
[----:B0-----:R-:W-:-:S05]  /*33f0*/  IMAD.WIDE R4, R9, 0x4, R4 ;  /* 0x0000000409047825 */ /* 0x001fca00078e0204 */
[----:B------:R-:W2:Y:S01]  /*3400*/  LDG.E R11, desc[UR16][R4.64] ;  /* 0x00000010040b7981 */ /* 0x000ea2000c1e1900 */
[----:B------:R-:W0:Y:S01]  /*3410*/  MUFU.RCP R0, R3 ;  /* 0x0000000300007308 */ /* 0x000e220000001000 */
        /* <DEDUP_REMOVED lines=8> */
[----:B------:R-:W-:Y:S01]  /*34a0*/  IMAD.MOV.U32 R0, RZ, RZ, R11 ;  /* 0x000000ffff007224 */ /* 0x000fe200078e000b */
[----:B------:R-:W-:-:S07]  /*34b0*/  MOV R12, 0x34d0 ;  /* 0x000034d0000c7802 */ /* 0x000fce0000000f00 */
[----:B------:R-:W-:Y:S05]  /*34c0*/  CALL.REL.NOINC `($__internal_2_$__cuda_sm3x_div_rn_noftz_f32_slowpath) ;  /* 0x0000000c00487944 */ /* 0x000fea0003c00000 */
.L_x_209:
[----:B------:R-:W-:Y:S05]  /*34d0*/  BSYNC.RECONVERGENT B2 ;  /* 0x0000000000027941 */ /* 0x000fea0003800200 */
.L_x_208:
        /* <DEDUP_REMOVED lines=15> */
.L_x_211:
[----:B------:R-:W-:Y:S05]  /*35d0*/  BSYNC.RECONVERGENT B2 ;  /* 0x0000000000027941 */ /* 0x000fea0003800200 */
.L_x_210:
        /* <DEDUP_REMOVED lines=14> */
.L_x_213:
[----:B------:R-:W-:Y:S05]  /*36c0*/  BSYNC.RECONVERGENT B2 ;  /* 0x0000000000027941 */ /* 0x000fea0003800200 */
.L_x_212:
        /* <DEDUP_REMOVED lines=15> */
.L_x_215:
[----:B------:R-:W-:Y:S05]  /*37c0*/  BSYNC.RECONVERGENT B2 ;  /* 0x0000000000027941 */ /* 0x000fea0003800200 */
.L_x_214:
        /* <DEDUP_REMOVED lines=11> */
[----:B------:R-:W-:Y:S01]  /*3880*/  IMAD.MOV.U32 R0, RZ, RZ, R13 ;  /* 0x000000ffff007224 */ /* 0x000fe200078e000d */
[----:B------:R-:W-:-:S07]  /*3890*/  MOV R12, 0x38b0 ;  /* 0x000038b0000c7802 */ /* 0x000fce0000000f00 */
[----:B------:R-:W-:Y:S05]  /*38a0*/  CALL.REL.NOINC `($__internal_2_$__cuda_sm3x_div_rn_noftz_f32_slowpath) ;  /* 0x0000000800507944 */ /* 0x000fea0003c00000 */
.L_x_217:
[----:B------:R-:W-:Y:S05]  /*38b0*/  BSYNC.RECONVERGENT B2 ;  /* 0x0000000000027941 */ /* 0x000fea0003800200 */
.L_x_216:
        /* <DEDUP_REMOVED lines=15> */
.L_x_219:
[----:B------:R-:W-:Y:S05]  /*39b0*/  BSYNC.RECONVERGENT B2 ;  /* 0x0000000000027941 */ /* 0x000fea0003800200 */
.L_x_218:
        /* <DEDUP_REMOVED lines=14> */
.L_x_221:
[----:B------:R-:W-:Y:S05]  /*3aa0*/  BSYNC.RECONVERGENT B2 ;  /* 0x0000000000027941 */ /* 0x000fea0003800200 */
.L_x_220:
        /* <DEDUP_REMOVED lines=15> */
.L_x_223:
[----:B------:R-:W-:Y:S05]  /*3ba0*/  BSYNC.RECONVERGENT B2 ;  /* 0x0000000000027941 */ /* 0x000fea0003800200 */
.L_x_222:
[----:B------:R1:W-:Y:S01]  /*3bb0*/  STG.E desc[UR16][R4.64+0x1c], R11 ;  /* 0x00001c0b04007986 */ /* 0x0003e2000c101910 */
[----:B------:R-:W-:-:S07]  /*3bc0*/  VIADD R7, R7, 0x8 ;  /* 0x0000000807077836 */ /* 0x000fce0000000000 */
.L_x_207:
[----:B------:R-:W-:-:S13]  /*3bd0*/  ISETP.NE.AND P0, PT, RZ, UR4, PT ;  /* 0x00000004ff007c0c */ /* 0x000fda000bf05270 */
[----:B------:R-:W-:Y:S05]  /*3be0*/  @!P0 EXIT ;  /* 0x000000000000894d */ /* 0x000fea0003800000 */
[----:B------:R-:W2:Y:S01]  /*3bf0*/  LDCU UR5, c[0x0][0x39c] ;  /* 0x00007380ff0577ac */ /* 0x000ea20008000800 */
[----:B------:R-:W-:Y:S02]  /*3c00*/  UISETP.GE.U32.AND UP0, UPT, UR4, 0x4, UPT ;  /* 0x000000040400788c */ /* 0x000fe4000bf06070 */
[----:B--2---:R-:W-:-:S07]  /*3c10*/  ULOP3.LUT UR5, UR5, 0x3, URZ, 0xc0, !UPT ;  /* 0x0000000305057892 */ /* 0x004fce000f8ec0ff */
[----:B------:R-:W-:Y:S05]  /*3c20*/  BRA.U !UP0, `(.L_x_224) ;  /* 0x0000000508087547 */ /* 0x000fea000b800000 */
[----:B01----:R-:W0:Y:S01]  /*3c30*/  LDC.64 R4, c[0x0][0x388] ;  /* 0x0000e200ff047b82 */ /* 0x003e220000000a00 */
        /* <DEDUP_REMOVED lines=13> */
[----:B------:R-:W-:-:S07]  /*3d10*/  MOV R12, 0x3d30 ;  /* 0x00003d30000c7802 */ /* 0x000fce0000000f00 */
[----:B------:R-:W-:Y:S05]  /*3d20*/  CALL.REL.NOINC `($__internal_2_$__cuda_sm3x_div_rn_noftz_f32_slowpath) ;  /* 0x0000000400307944 */ /* 0x000fea0003c00000 */
.L_x_226:
[----:B------:R-:W-:Y:S05]  /*3d30*/  BSYNC.RECONVERGENT B2 ;  /* 0x0000000000027941 */ /* 0x000fea0003800200 */
.L_x_225:
        /* <DEDUP_REMOVED lines=15> */
.L_x_228:
[----:B------:R-:W-:Y:S05]  /*3e30*/  BSYNC.RECONVERGENT B2 ;  /* 0x0000000000027941 */ /* 0x000fea0003800200 */
.L_x_227:
        /* <DEDUP_REMOVED lines=14> */
.L_x_230:
[----:B------:R-:W-:Y:S05]  /*3f20*/  BSYNC.RECONVERGENT B2 ;  /* 0x0000000000027941 */ /* 0x000fea0003800200 */
.L_x_229:
        /* <DEDUP_REMOVED lines=14> */
[----:B------:R-:W-:-:S07]  /*4010*/  MOV R11, R9 ;  /* 0x00000009000b7202 */ /* 0x000fce0000000f00 */
.L_x_232:
[----:B------:R-:W-:Y:S05]  /*4020*/  BSYNC.RECONVERGENT B2 ;  /* 0x0000000000027941 */ /* 0x000fea0003800200 */
.L_x_231:
[----:B------:R2:W-:Y:S01]  /*4030*/  STG.E desc[UR16][R4.64+0xc], R11 ;  /* 0x00000c0b04007986 */ /* 0x0005e2000c101910 */
[----:B------:R-:W-:-:S07]  /*4040*/  IADD3 R7, PT, PT, R7, 0x4, RZ ;  /* 0x0000000407077810 */ /* 0x000fce0007ffe0ff */
.L_x_224:
[----:B------:R-:W-:-:S13]  /*4050*/  ISETP.NE.AND P0, PT, RZ, UR5, PT ;  /* 0x00000005ff007c0c */ /* 0x000fda000bf05270 */
[----:B------:R-:W-:Y:S05]  /*4060*/  @!P0 EXIT ;  /* 0x000000000000894d */ /* 0x000fea0003800000 */
[----:B012---:R-:W0:Y:S01]  /*4070*/  LDC.64 R4, c[0x0][0x388] ;  /* 0x0000e200ff047b82 */ /* 0x007e220000000a00 */
[----:B------:R-:W-:Y:S01]  /*4080*/  IADD3 R11, PT, PT, R2, R7, RZ ;  /* 0x00000007020b7210 */ /* 0x000fe20007ffe0ff */
[----:B------:R-:W-:-:S12]  /*4090*/  UIADD3 UR4, UPT, UPT, -UR5, URZ, URZ ;  /* 0x000000ff05047290 */ /* 0x000fd8000fffe1ff */
.L_x_235:
[----:B01----:R-:W-:-:S05]  /*40a0*/  IMAD.WIDE R6, R11, 0x4, R4 ;  /* 0x000000040b067825 */ /* 0x003fca00078e0204 */
[----:B------:R-:W2:Y:S01]  /*40b0*/  LDG.E R13, desc[UR16][R6.64] ;  /* 0x00000010060d7981 */ /* 0x000ea2000c1e1900 */
[----:B------:R-:W0:Y:S01]  /*40c0*/  MUFU.RCP R0, R3 ;  /* 0x0000000300007308 */ /* 0x000e220000001000 */
        /* <DEDUP_REMOVED lines=12> */
[----:B------:R-:W-:Y:S05]  /*4190*/  CALL.REL.NOINC `($__internal_2_$__cuda_sm3x_div_rn_noftz_f32_slowpath) ;  /* 0x0000000000147944 */ /* 0x000fea0003c00000 */
.L_x_234:
[----:B------:R-:W-:Y:S05]  /*41a0*/  BSYNC.RECONVERGENT B2 ;  /* 0x0000000000027941 */ /* 0x000fea0003800200 */
.L_x_233:
[----:B------:R1:W-:Y:S01]  /*41b0*/  STG.E desc[UR16][R6.64], R9 ;  /* 0x0000000906007986 */ /* 0x0003e2000c101910 */
[----:B------:R-:W-:Y:S01]  /*41c0*/  IADD3 R11, PT, PT, R11, 0x1, RZ ;  /* 0x000000010b0b7810 */ /* 0x000fe20007ffe0ff */
[----:B------:R-:W-:Y:S06]  /*41d0*/  BRA.U UP0, `(.L_x_235) ;  /* 0xfffffffd00b07547 */ /* 0x000fec000b83ffff */
[----:B------:R-:W-:Y:S05]  /*41e0*/  EXIT ;  /* 0x000000000000794d */ /* 0x000fea0003800000 */
        .weak           $__internal_2_$__cuda_sm3x_div_rn_noftz_f32_slowpath
        .type           $__internal_2_$__cuda_sm3x_div_rn_noftz_f32_slowpath,@function
        .size           $__internal_2_$__cuda_sm3x_div_rn_noftz_f32_slowpath,(.L_x_336 - $__internal_2_$__cuda_sm3x_div_rn_noftz_f32_slowpath)
$__internal_2_$__cuda_sm3x_div_rn_noftz_f32_slowpath:
[----:B------:R-:W-:Y:S01]  /*41f0*/  SHF.R.U32.HI R10, RZ, 0x17, R3 ;  /* 0x00000017ff0a7819 */ /* 0x000fe20000011603 */
[----:B------:R-:W-:Y:S01]  /*4200*/  BSSY.RECONVERGENT B0, `(.L_x_236) ;  /* 0x0000063000007945 */ /* 0x000fe20003800200 */
[----:B------:R-:W-:Y:S02]  /*4210*/  SHF.R.U32.HI R13, RZ, 0x17, R0 ;  /* 0x00000017ff0d7819 */ /* 0x000fe40000011600 */
[----:B------:R-:W-:Y:S02]  /*4220*/  LOP3.LUT R10, R10, 0xff, RZ, 0xc0, !PT ;  /* 0x000000ff0a0a7812 */ /* 0x000fe400078ec0ff */
[----:B------:R-:W-:Y:S02]  /*4230*/  LOP3.LUT R13, R13, 0xff, RZ, 0xc0, !PT ;  /* 0x000000ff0d0d7812 */ /* 0x000fe400078ec0ff */
[----:B------:R-:W-:Y:S01]  /*4240*/  MOV R15, R3 ;  /* 0x00000003000f7202 */ /* 0x000fe20000000f00 */
[----:B------:R-:W-:Y:S01]  /*4250*/  VIADD R16, R10, 0xffffffff ;  /* 0xffffffff0a107836 */ /* 0x000fe20000000000 */
[----:B------:R-:W-:-:S04]  /*4260*/  IADD3 R14, PT, PT, R13, -0x1, RZ ;  /* 0xffffffff0d0e7810 */ /* 0x000fc80007ffe0ff */
[----:B------:R-:W-:-:S04]  /*4270*/  ISETP.GT.U32.AND P0, PT, R16, 0xfd, PT ;  /* 0x000000fd1000780c */ /* 0x000fc80003f04070 */
[----:B------:R-:W-:-:S13]  /*4280*/  ISETP.GT.U32.OR P0, PT, R14, 0xfd, P0 ;  /* 0x000000fd0e00780c */ /* 0x000fda0000704470 */
        /* <DEDUP_REMOVED lines=20> */
[----:B------:R-:W-:Y:S01]  /*43d0*/  @P0 MOV R9, RZ ;  /* 0x000000ff00090202 */ /* 0x000fe20000000f00 */
[----:B------:R-:W-:Y:S01]  /*43e0*/  @!P0 FFMA R0, R0, 1.84467440737095516160e+19, RZ ;  /* 0x5f80000000008823 */ /* 0x000fe200000000ff */
[----:B------:R-:W-:Y:S01]  /*43f0*/  @!P0 MOV R9, 0xffffffc0 ;  /* 0xffffffc000098802 */ /* 0x000fe20000000f00 */
[----:B------:R-:W-:-:S04]  /*4400*/  @!P1 FFMA R15, R3, 1.84467440737095516160e+19, RZ ;  /* 0x5f800000030f9823 */ /* 0x000fc800000000ff */
[----:B------:R-:W-:-:S07]  /*4410*/  @!P1 VIADD R9, R9, 0x40 ;  /* 0x0000004009099836 */ /* 0x000fce0000000000 */
.L_x_237:
[----:B------:R-:W-:Y:S01]  /*4420*/  LEA R14, R10, 0xc0800000, 0x17 ;  /* 0xc08000000a0e7811 */ /* 0x000fe200078eb8ff */
[----:B------:R-:W-:Y:S01]  /*4430*/  BSSY.RECONVERGENT B1, `(.L_x_242) ;  /* 0x0000036000017945 */ /* 0x000fe20003800200 */
[----:B------:R-:W-:Y:S02]  /*4440*/  IADD3 R13, PT, PT, R13, -0x7f, RZ ;  /* 0xffffff810d0d7810 */ /* 0x000fe40007ffe0ff */
[----:B------:R-:W-:-:S03]  /*4450*/  IADD3 R16, PT, PT, -R14, R15, RZ ;  /* 0x0000000f0e107210 */ /* 0x000fc60007ffe1ff */
[C---:B------:R-:W-:Y:S01]  /*4460*/  IMAD R0, R13.reuse, -0x800000, R0 ;  /* 0xff8000000d007824 */ /* 0x040fe200078e0200 */
[----:B------:R0:W1:Y:S01]  /*4470*/  MUFU.RCP R14, R16 ;  /* 0x00000010000e7308 */ /* 0x0000620000001000 */
[----:B------:R-:W-:Y:S01]  /*4480*/  FADD.FTZ R17, -R16, -RZ ;  /* 0x800000ff10117221 */ /* 0x000fe20000010100 */
[----:B0-----:R-:W-:-:S04]  /*4490*/  IADD3 R16, PT, PT, R13, 0x7f, -R10 ;  /* 0x0000007f0d107810 */ /* 0x001fc80007ffe80a */
[----:B------:R-:W-:Y:S01]  /*44a0*/  IADD3 R9, PT, PT, R16, R9, RZ ;  /* 0x0000000910097210 */ /* 0x000fe20007ffe0ff */
[----:B-1----:R-:W-:-:S04]  /*44b0*/  FFMA R15, R14, R17, 1 ;  /* 0x3f8000000e0f7423 */ /* 0x002fc80000000011 */
[----:B------:R-:W-:-:S04]  /*44c0*/  FFMA R15, R14, R15, R14 ;  /* 0x0000000f0e0f7223 */ /* 0x000fc8000000000e */
[----:B------:R-:W-:-:S04]  /*44d0*/  FFMA R14, R0, R15, RZ ;  /* 0x0000000f000e7223 */ /* 0x000fc800000000ff */
[----:B------:R-:W-:-:S04]  /*44e0*/  FFMA R18, R17, R14, R0 ;  /* 0x0000000e11127223 */ /* 0x000fc80000000000 */
[----:B------:R-:W-:-:S04]  /*44f0*/  FFMA R14, R15, R18, R14 ;  /* 0x000000120f0e7223 */ /* 0x000fc8000000000e */
[----:B------:R-:W-:-:S04]  /*4500*/  FFMA R17, R17, R14, R0 ;  /* 0x0000000e11117223 */ /* 0x000fc80000000000 */
        /* <DEDUP_REMOVED lines=14> */
[-CC-:B------:R-:W-:Y:S01]  /*45f0*/  FFMA.RZ R9, R15, R17.reuse, R14.reuse ;  /* 0x000000110f097223 */ /* 0x180fe2000000c00e */
[C---:B------:R-:W-:Y:S01]  /*4600*/  VIADD R16, R10.reuse, 0x20 ;  /* 0x000000200a107836 */ /* 0x040fe20000000000 */
[C---:B------:R-:W-:Y:S02]  /*4610*/  ISETP.NE.AND P3, PT, R10.reuse, RZ, PT ;  /* 0x000000ff0a00720c */ /* 0x040fe40003f65270 */
[C---:B------:R-:W-:Y:S02]  /*4620*/  ISETP.NE.AND P1, PT, R10.reuse, RZ, PT ;  /* 0x000000ff0a00720c */ /* 0x040fe40003f25270 */
[----:B------:R-:W-:Y:S01]  /*4630*/  LOP3.LUT R13, R9, 0x7fffff, RZ, 0xc0, !PT ;  /* 0x007fffff090d7812 */ /* 0x000fe200078ec0ff */
[CCC-:B------:R-:W-:Y:S01]  /*4640*/  FFMA.RP R9, R15.reuse, R17.reuse, R14.reuse ;  /* 0x000000110f097223 */ /* 0x1c0fe2000000800e */
[----:B------:R-:W-:Y:S01]  /*4650*/  FFMA.RM R14, R15, R17, R14 ;  /* 0x000000110f0e7223 */ /* 0x000fe2000000400e */
[----:B------:R-:W-:Y:S02]  /*4660*/  IADD3 R10, PT, PT, -R10, RZ, RZ ;  /* 0x000000ff0a0a7210 */ /* 0x000fe40007ffe1ff */
[----:B------:R-:W-:-:S02]  /*4670*/  LOP3.LUT R13, R13, 0x800000, RZ, 0xfc, !PT ;  /* 0x008000000d0d7812 */ /* 0x000fc400078efcff */
[----:B------:R-:W-:Y:S02]  /*4680*/  FSETP.NEU.FTZ.AND P0, PT, R9, R14, PT ;  /* 0x0000000e0900720b */ /* 0x000fe40003f1d000 */
[----:B------:R-:W-:Y:S02]  /*4690*/  SHF.L.U32 R16, R13, R16, RZ ;  /* 0x000000100d107219 */ /* 0x000fe400000006ff */
[----:B------:R-:W-:Y:S02]  /*46a0*/  SEL R10, R10, RZ, P3 ;  /* 0x000000ff0a0a7207 */ /* 0x000fe40001800000 */
[----:B------:R-:W-:Y:S02]  /*46b0*/  ISETP.NE.AND P1, PT, R16, RZ, P1 ;  /* 0x000000ff1000720c */ /* 0x000fe40000f25270 */
[----:B------:R-:W-:Y:S02]  /*46c0*/  SHF.R.U32.HI R10, RZ, R10, R13 ;  /* 0x0000000aff0a7219 */ /* 0x000fe4000001160d */
[----:B------:R-:W-:-:S02]  /*46d0*/  PLOP3.LUT P0, PT, P0, P1, PT, 0xf8, 0x8f ;  /* 0x00000000008f781c */ /* 0x000fc40000703f70 */
[----:B------:R-:W-:Y:S02]  /*46e0*/  SHF.R.U32.HI R14, RZ, 0x1, R10 ;  /* 0x00000001ff0e7819 */ /* 0x000fe4000001160a */
[----:B------:R-:W-:-:S04]  /*46f0*/  SEL R9, RZ, 0x1, !P0 ;  /* 0x00000001ff097807 */ /* 0x000fc80004000000 */
[----:B------:R-:W-:-:S04]  /*4700*/  LOP3.LUT R9, R9, 0x1, R14, 0xf8, !PT ;  /* 0x0000000109097812 */ /* 0x000fc800078ef80e */
[----:B------:R-:W-:-:S04]  /*4710*/  LOP3.LUT R9, R9, R10, RZ, 0xc0, !PT ;  /* 0x0000000a09097212 */ /* 0x000fc800078ec0ff */
[----:B------:R-:W-:-:S04]  /*4720*/  IADD3 R9, PT, PT, R14, R9, RZ ;  /* 0x000000090e097210 */ /* 0x000fc80007ffe0ff */
[----:B------:R-:W-:Y:S01]  /*4730*/  LOP3.LUT R0, R9, R0, RZ, 0xfc, !PT ;  /* 0x0000000009007212 */ /* 0x000fe200078efcff */
[----:B------:R-:W-:Y:S06]  /*4740*/  BRA `(.L_x_245) ;  /* 0x0000000000107947 */ /* 0x000fec0003800000 */
.L_x_244:
[----:B------:R-:W-:-:S04]  /*4750*/  LOP3.LUT R0, R0, 0x80000000, RZ, 0xc0, !PT ;  /* 0x8000000000007812 */ /* 0x000fc800078ec0ff */
[----:B------:R-:W-:Y:S01]  /*4760*/  LOP3.LUT R0, R0, 0x7f800000, RZ, 0xfc, !PT ;  /* 0x7f80000000007812 */ /* 0x000fe200078efcff */
[----:B------:R-:W-:Y:S06]  /*4770*/  BRA `(.L_x_245) ;  /* 0x0000000000047947 */ /* 0x000fec0003800000 */
.L_x_243:
[----:B------:R-:W-:-:S07]  /*4780*/  LEA R0, R9, R0, 0x17 ;  /* 0x0000000009007211 */ /* 0x000fce00078eb8ff */
.L_x_245:
[----:B------:R-:W-:Y:S05]  /*4790*/  BSYNC.RECONVERGENT B1 ;  /* 0x0000000000017941 */ /* 0x000fea0003800200 */
.L_x_242:
[----:B------:R-:W-:Y:S05]  /*47a0*/  BRA `(.L_x_246) ;  /* 0x0000000000207947 */ /* 0x000fea0003800000 */
.L_x_241:
[----:B------:R-:W-:-:S04]  /*47b0*/  LOP3.LUT R0, R15, 0x80000000, R0, 0x48, !PT ;  /* 0x800000000f007812 */ /* 0x000fc800078e4800 */
[----:B------:R-:W-:Y:S01]  /*47c0*/  LOP3.LUT R0, R0, 0x7f800000, RZ, 0xfc, !PT ;  /* 0x7f80000000007812 */ /* 0x000fe200078efcff */
[----:B------:R-:W-:Y:S06]  /*47d0*/  BRA `(.L_x_246) ;  /* 0x0000000000147947 */ /* 0x000fec0003800000 */
.L_x_240:
[----:B------:R-:W-:Y:S01]  /*47e0*/  LOP3.LUT R0, R15, 0x80000000, R0, 0x48, !PT ;  /* 0x800000000f007812 */ /* 0x000fe200078e4800 */
[----:B------:R-:W-:Y:S06]  /*47f0*/  BRA `(.L_x_246) ;  /* 0x00000000000c7947 */ /* 0x000fec0003800000 */
.L_x_239:
[----:B------:R-:W0:Y:S01]  /*4800*/  MUFU.RSQ R0, -QNAN ;  /* 0xffc0000000007908 */ /* 0x000e220000001400 */
[----:B------:R-:W-:Y:S05]  /*4810*/  BRA `(.L_x_246) ;  /* 0x0000000000047947 */ /* 0x000fea0003800000 */
.L_x_238:
[----:B------:R-:W-:-:S07]  /*4820*/  FADD.FTZ R0, R0, R3 ;  /* 0x0000000300007221 */ /* 0x000fce0000010000 */
.L_x_246:
[----:B------:R-:W-:Y:S05]  /*4830*/  BSYNC.RECONVERGENT B0 ;  /* 0x0000000000007941 */ /* 0x000fea0003800200 */
.L_x_236:
[----:B------:R-:W-:Y:S01]  /*4840*/  HFMA2 R13, -RZ, RZ, 0, 0 ;  /* 0x00000000ff0d7431 */ /* 0x000fe200000001ff */
[----:B0-----:R-:W-:-:S03]  /*4850*/  MOV R9, R0 ;  /* 0x0000000000097202 */ /* 0x001fc60000000f00 */
[----:B------:R-:W-:Y:S05]  /*4860*/  RET.REL.NODEC R12 `(softmax_mask) ;  /* 0xffffffb40ce47950 */ /* 0x000fea0003c3ffff */
.L_x_247:
        /* <DEDUP_REMOVED lines=9> */
.L_x_336:


//--------------------- .text.softmax             --------------------------
	.section	.text.softmax,"ax",@progbits
	.align	128
        .global         softmax
        .type           softmax,@function
        .size           softmax,(.L_x_337 - softmax)
        .other          softmax,@"STO_CUDA_ENTRY STV_DEFAULT"
softmax:
.text.softmax:
        /* <DEDUP_REMOVED lines=30> */
.L_x_250:
        /* <DEDUP_REMOVED lines=55> */
.L_x_249:
        /* <DEDUP_REMOVED lines=34> */
.L_x_251:
        /* <DEDUP_REMOVED lines=21> */
.L_x_252:
[----:B------:R-:W-:Y:S05]  /*08c0*/  BRA.U !UP1, `(.L_x_248) ;  /* 0x00000001092c7547 */ /* 0x000fea000b800000 */
[----:B------:R-:W0:Y:S01]  /*08d0*/  LDC.64 R6, c[0x0][0x380] ;  /* 0x0000e000ff067b82 */ /* 0x000e220000000a00 */
[----:B------:R-:W-:Y:S01]  /*08e0*/  IADD3 R3, PT, PT, R3, UR4, RZ ;  /* 0x0000000403037c10 */ /* 0x000fe2000fffe0ff */
[----:B------:R-:W-:-:S12]  /*08f0*/  UIADD3 UR5, UPT, UPT, -UR5, URZ, URZ ;  /* 0x000000ff05057290 */ /* 0x000fd8000fffe1ff */
.L_x_253:
        /* <DEDUP_REMOVED lines=8> */
.L_x_248:
        /* <DEDUP_REMOVED lines=20> */
.L_x_256:
[----:B------:R-:W-:Y:S02]  /*0ac0*/  MOV R4, UR7 ;  /* 0x0000000700047c02 */ /* 0x000fe40008000f00 */
[----:B------:R-:W-:-:S03]  /*0ad0*/  MOV R5, UR8 ;  /* 0x0000000800057c02 */ /* 0x000fc60008000f00 */
[----:B------:R-:W-:-:S05]  /*0ae0*/  IMAD.WIDE R4, R9, 0x4, R4 ;  /* 0x0000000409047825 */ /* 0x000fca00078e0204 */
[----:B-1----:R-:W2:Y:S01]  /*0af0*/  LDG.E R7, desc[UR12][R4.64+-0x10] ;  /* 0xfffff00c04077981 */ /* 0x002ea2000c1e1900 */
[----:B------:R-:W-:Y:S01]  /*0b00*/  HFMA2 R10, -RZ, RZ, 0.96630859375, -0.0022525787353515625 ;  /* 0x3bbb989dff0a7431 */ /* 0x000fe200000001ff */
[----:B------:R-:W-:Y:S01]  /*0b10*/  MOV R11, 0x437c0000 ;  /* 0x437c0000000b7802 */ /* 0x000fe20000000f00 */
[----:B--2---:R-:W-:-:S04]  /*0b20*/  FADD R7, R7, -R0 ;  /* 0x8000000007077221 */ /* 0x004fc80000000000 */
        /* <DEDUP_REMOVED lines=12> */
[----:B------:R-:W2:Y:S02]  /*0bf0*/  LDG.E R15, desc[UR12][R4.64+-0xc] ;  /* 0xfffff40c040f7981 */ /* 0x000ea4000c1e1900 */
[----:B--2---:R-:W-:-:S04]  /*0c00*/  FADD R15, R15, -R0 ;  /* 0x800000000f0f7221 */ /* 0x004fc80000000000 */
        /* <DEDUP_REMOVED lines=9> */
[----:B------:R-:W2:Y:S02]  /*0ca0*/  LDG.E R15, desc[UR12][R4.64+-0x8] ;  /* 0xfffff80c040f7981 */ /* 0x000ea4000c1e1900 */
[----:B--2---:R-:W-:-:S04]  /*0cb0*/  FADD R15, R15, -R0 ;  /* 0x800000000f0f7221 */ /* 0x004fc80000000000 */
[----:B------:R-:W-:-:S04]  /*0cc0*/  FFMA.SAT R14, R15, R10, 0.5 ;  /* 0x3f0000000f0e7423 */ /* 0x000fc8000000200a */
[----:B------:R-:W-:-:S04]  /*0cd0*/  FFMA.RM R14, R14, R11, 12582913 ;  /* 0x4b4000010e0e7423 */ /* 0x000fc8000000400b */
[----:B------:R-:W-:-:S04]  /*0ce0*/  FADD R18, R14, -12583039 ;  /* 0xcb40007f0e127421 */ /* 0x000fc80000000000 */
[----:B------:R-:W-:-:S04]  /*0cf0*/  FFMA R18, R15, 1.4426950216293334961, -R18 ;  /* 0x3fb8aa3b0f127823 */ /* 0x000fc80000000812 */
[----:B------:R-:W-:Y:S01]  /*0d00*/  FFMA R18, R15, 1.925963033500011079e-08, R18 ;  /* 0x32a570600f127823 */ /* 0x000fe20000000012 */
[----:B------:R-:W-:-:S05]  /*0d10*/  SHF.L.U32 R15, R14, 0x17, RZ ;  /* 0x000000170e0f7819 */ /* 0x000fca00000006ff */
[----:B------:R-:W2:Y:S02]  /*0d20*/  MUFU.EX2 R18, R18 ;  /* 0x0000001200127308 */ /* 0x000ea40000000800 */
[----:B--2---:R-:W-:-:S05]  /*0d30*/  FMUL R15, R15, R18 ;  /* 0x000000120f0f7220 */ /* 0x004fca0000400000 */
        /* <DEDUP_REMOVED lines=45> */
[----:B------:R-:W2:Y:S01]  /*1010*/  LDG.E R5, desc[UR12][R4.64+0xc] ;  /* 0x00000c0c04057981 */ /* 0x000ea2000c1e1900 */
[----:B0-----:R-:W-:Y:S01]  /*1020*/  FADD R12, R12, R3 ;  /* 0x000000030c0c7221 */ /* 0x001fe20000000000 */
[----:B------:R-:W-:Y:S01]  /*1030*/  UIADD3 UR10, UPT, UPT, UR10, 0x8, URZ ;  /* 0x000000080a0a7890 */ /* 0x000fe2000fffe0ff */
[----:B------:R-:W-:Y:S02]  /*1040*/  IADD3 R9, PT, PT, R9, 0x8, RZ ;  /* 0x0000000809097810 */ /* 0x000fe40007ffe0ff */
[----:B------:R-:W-:Y:S01]  /*1050*/  FADD R12, R12, R13 ;  /* 0x0000000d0c0c7221 */ /* 0x000fe20000000000 */
[----:B------:R-:W-:-:S03]  /*1060*/  UISETP.NE.AND UP1, UPT, UR10, URZ, UPT ;  /* 0x000000ff0a00728c */ /* 0x000fc6000bf25270 */
[----:B------:R-:W-:-:S04]  /*1070*/  FADD R12, R12, R15 ;  /* 0x0000000f0c0c7221 */ /* 0x000fc80000000000 */
[----:B------:R-:W-:-:S04]  /*1080*/  FADD R12, R12, R17 ;  /* 0x000000110c0c7221 */ /* 0x000fc80000000000 */
[----:B------:R-:W-:-:S04]  /*1090*/  FADD R12, R12, R19 ;  /* 0x000000130c0c7221 */ /* 0x000fc80000000000 */
[----:B------:R-:W-:-:S04]  /*10a0*/  FADD R12, R12, R21 ;  /* 0x000000150c0c7221 */ /* 0x000fc80000000000 */
[----:B------:R-:W-:Y:S01]  /*10b0*/  FADD R12, R12, R23 ;  /* 0x000000170c0c7221 */ /* 0x000fe20000000000 */
[----:B--2---:R-:W-:-:S04]  /*10c0*/  FADD R25, R5, -R0 ;  /* 0x8000000005197221 */ /* 0x004fc80000000000 */
[----:B------:R-:W-:-:S04]  /*10d0*/  FFMA.SAT R10, R25, R10, 0.5 ;  /* 0x3f000000190a7423 */ /* 0x000fc8000000200a */
[----:B------:R-:W-:-:S04]  /*10e0*/  FFMA.RM R10, R10, R11, 12582913 ;  /* 0x4b4000010a0a7423 */ /* 0x000fc8000000400b */
[C---:B------:R-:W-:Y:S01]  /*10f0*/  FADD R14, R10.reuse, -12583039 ;  /* 0xcb40007f0a0e7421 */ /* 0x040fe20000000000 */
[----:B------:R-:W-:-:S03]  /*1100*/  SHF.L.U32 R10, R10, 0x17, RZ ;  /* 0x000000170a0a7819 */ /* 0x000fc600000006ff */
[----:B------:R-:W-:-:S04]  /*1110*/  FFMA R14, R25, 1.4426950216293334961, -R14 ;  /* 0x3fb8aa3b190e7823 */ /* 0x000fc8000000080e */
[----:B------:R-:W-:-:S04]  /*1120*/  FFMA R14, R25, 1.925963033500011079e-08, R14 ;  /* 0x32a57060190e7823 */ /* 0x000fc8000000000e */
[----:B------:R-:W0:Y:S02]  /*1130*/  MUFU.EX2 R11, R14 ;  /* 0x0000000e000b7308 */ /* 0x000e240000000800 */
[----:B0-----:R-:W-:-:S04]  /*1140*/  FMUL R11, R10, R11 ;  /* 0x0000000b0a0b7220 */ /* 0x001fc80000400000 */
[----:B------:R-:W-:Y:S01]  /*1150*/  FADD R3, R12, R11 ;  /* 0x0000000b0c037221 */ /* 0x000fe20000000000 */
[----:B------:R1:W-:Y:S01]  /*1160*/  STG.E desc[UR12][R6.64+0xc], R11 ;  /* 0x00000c0b06007986 */ /* 0x0003e2000c10190c */
[----:B------:R-:W-:Y:S05]  /*1170*/  BRA.U UP1, `(.L_x_256) ;  /* 0xfffffff901507547 */ /* 0x000fea000b83ffff */
.L_x_255:
[----:B------:R-:W-:Y:S05]  /*1180*/  BRA.U !UP0, `(.L_x_254) ;  /* 0x0000000508d87547 */ /* 0x000fea000b800000 */
[----:B------:R-:W0:Y:S01]  /*1190*/  LDCU UR5, c[0x0][0x394] ;  /* 0x00007280ff0577ac */ /* 0x000e220008000800 */
[----:B------:R-:W-:Y:S02]  /*11a0*/  UISETP.GE.U32.AND UP0, UPT, UR14, 0x4, UPT ;  /* 0x000000040e00788c */ /* 0x000fe4000bf06070 */
[----:B0-----:R-:W-:-:S04]  /*11b0*/  ULOP3.LUT UR6, UR5, 0x3, URZ, 0xc0, !UPT ;  /* 0x0000000305067892 */ /* 0x001fc8000f8ec0ff */
[----:B------:R-:W-:-:S03]  /*11c0*/  UISETP.NE.AND UP1, UPT, UR6, URZ, UPT ;  /* 0x000000ff0600728c */ /* 0x000fc6000bf25270 */
[----:B------:R-:W-:Y:S08]  /*11d0*/  BRA.U !UP0, `(.L_x_257) ;  /* 0x0000000108e07547 */ /* 0x000ff0000b800000 */
[----:B------:R-:W0:Y:S01]  /*11e0*/  LDC.64 R4, c[0x0][0x380] ;  /* 0x0000e000ff047b82 */ /* 0x000e220000000a00 */
[----:B-1----:R-:W-:-:S05]  /*11f0*/  IADD3 R11, PT, PT, R8, UR4, RZ ;  /* 0x00000004080b7c10 */ /* 0x002fca000fffe0ff */
[----:B0-----:R-:W-:-:S05]  /*1200*/  IMAD.WIDE R4, R11, 0x4, R4 ;  /* 0x000000040b047825 */ /* 0x001fca00078e0204 */
[----:B------:R-:W2:Y:S01]  /*1210*/  LDG.E R7, desc[UR12][R4.64] ;  /* 0x0000000c04077981 */ /* 0x000ea2000c1e1900 */
[----:B------:R-:W-:Y:S01]  /*1220*/  HFMA2 R9, -RZ, RZ, 0.96630859375, -0.0022525787353515625 ;  /* 0x3bbb989dff097431 */ /* 0x000fe200000001ff */
[----:B------:R-:W-:Y:S01]  /*1230*/  MOV R10, 0x437c0000 ;  /* 0x437c0000000a7802 */ /* 0x000fe20000000f00 */
[----:B--2---:R-:W-:-:S04]  /*1240*/  FADD R12, R7, -R0 ;  /* 0x80000000070c7221 */ /* 0x004fc80000000000 */
[----:B------:R-:W-:-:S04]  /*1250*/  FFMA.SAT R7, R12, R9, 0.5 ;  /* 0x3f0000000c077423 */ /* 0x000fc80000002009 */
[----:B------:R-:W-:Y:S02]  /*1260*/  FFMA.RM R13, R7, R10, 12582913 ;  /* 0x4b400001070d7423 */ /* 0x000fe4000000400a */
[----:B------:R-:W0:Y:S02]  /*1270*/  LDC.64 R6, c[0x0][0x388] ;  /* 0x0000e200ff067b82 */ /* 0x000e240000000a00 */
[C---:B------:R-:W-:Y:S01]  /*1280*/  FADD R15, R13.reuse, -12583039 ;  /* 0xcb40007f0d0f7421 */ /* 0x040fe20000000000 */
[----:B------:R-:W-:-:S03]  /*1290*/  SHF.L.U32 R13, R13, 0x17, RZ ;  /* 0x000000170d0d7819 */ /* 0x000fc600000006ff */
[----:B------:R-:W-:-:S04]  /*12a0*/  FFMA R15, R12, 1.4426950216293334961, -R15 ;  /* 0x3fb8aa3b0c0f7823 */ /* 0x000fc8000000080f */
[----:B------:R-:W-:-:S04]  /*12b0*/  FFMA R15, R12, 1.925963033500011079e-08, R15 ;  /* 0x32a570600c0f7823 */ /* 0x000fc8000000000f */
[----:B------:R-:W1:Y:S01]  /*12c0*/  MUFU.EX2 R12, R15 ;  /* 0x0000000f000c7308 */ /* 0x000e620000000800 */
[----:B0-----:R-:W-:-:S04]  /*12d0*/  IMAD.WIDE R6, R11, 0x4, R6 ;  /* 0x000000040b067825 */ /* 0x001fc800078e0206 */
[----:B-1----:R-:W-:-:S05]  /*12e0*/  FMUL R11, R13, R12 ;  /* 0x0000000c0d0b7220 */ /* 0x002fca0000400000 */
        /* <DEDUP_REMOVED lines=8> */
[----:B------:R-:W-:-:S04]  /*1370*/  FFMA R17, R12, 1.925963033500011079e-08, R17 ;  /* 0x32a570600c117823 */ /* 0x000fc80000000011 */
[----:B------:R-:W1:Y:S02]  /*1380*/  MUFU.EX2 R12, R17 ;  /* 0x00000011000c7308 */ /* 0x000e640000000800 */
        /* <DEDUP_REMOVED lines=13> */
[----:B------:R1:W2:Y:S01]  /*1460*/  LDG.E R5, desc[UR12][R4.64+0xc] ;  /* 0x00000c0c04057981 */ /* 0x0002a2000c1e1900 */
[----:B------:R-:W-:Y:S01]  /*1470*/  UIADD3 UR4, UPT, UPT, UR4, 0x4, URZ ;  /* 0x0000000404047890 */ /* 0x000fe2000fffe0ff */
[----:B-1----:R-:W-:-:S04]  /*1480*/  FADD R4, R3, R11 ;  /* 0x0000000b03047221 */ /* 0x002fc80000000000 */
        /* <DEDUP_REMOVED lines=10> */
[----:B-1----:R-:W-:-:S04]  /*1530*/  FMUL R9, R9, R10 ;  /* 0x0000000a09097220 */ /* 0x002fc80000400000 */
[----:B------:R-:W-:Y:S01]  /*1540*/  FADD R3, R4, R9 ;  /* 0x0000000904037221 */ /* 0x000fe20000000000 */
[----:B------:R0:W-:Y:S06]  /*1550*/  STG.E desc[UR12][R6.64+0xc], R9 ;  /* 0x00000c0906007986 */ /* 0x0001ec000c10190c */
.L_x_257:
[----:B------:R-:W-:Y:S05]  /*1560*/  BRA.U !UP1, `(.L_x_254) ;  /* 0x0000000109e07547 */ /* 0x000fea000b800000 */
[----:B------:R-:W-:Y:S02]  /*1570*/  UISETP.NE.AND UP0, UPT, UR6, 0x1, UPT ;  /* 0x000000010600788c */ /* 0x000fe4000bf05270 */
[----:B------:R-:W-:-:S04]  /*1580*/  ULOP3.LUT UR5, UR5, 0x1, URZ, 0xc0, !UPT ;  /* 0x0000000105057892 */ /* 0x000fc8000f8ec0ff */
[----:B------:R-:W-:-:S03]  /*1590*/  UISETP.NE.U32.AND UP1, UPT, UR5, 0x1, UPT ;  /* 0x000000010500788c */ /* 0x000fc6000bf25070 */
[----:B------:R-:W-:Y:S08]  /*15a0*/  BRA.U !UP0, `(.L_x_258) ;  /* 0x0000000108807547 */ /* 0x000ff0000b800000 */
[----:B------:R-:W2:Y:S01]  /*15b0*/  LDC.64 R4, c[0x0][0x380] ;  /* 0x0000e000ff047b82 */ /* 0x000ea20000000a00 */
[----:B01----:R-:W-:-:S05]  /*15c0*/  IADD3 R11, PT, PT, R8, UR4, RZ ;  /* 0x00000004080b7c10 */ /* 0x003fca000fffe0ff */
[----:B--2---:R-:W-:-:S05]  /*15d0*/  IMAD.WIDE R4, R11, 0x4, R4 ;  /* 0x000000040b047825 */ /* 0x004fca00078e0204 */
        /* <DEDUP_REMOVED lines=15> */
[----:B------:R-:W3:Y:S01]  /*16d0*/  LDG.E R5, desc[UR12][R4.64+0x4] ;  /* 0x0000040c04057981 */ /* 0x000ee2000c1e1900 */
[----:B------:R-:W-:Y:S01]  /*16e0*/  FADD R3, R3, R9 ;  /* 0x0000000903037221 */ /* 0x000fe20000000000 */
[----:B------:R-:W-:Y:S01]  /*16f0*/  UIADD3 UR4, UPT, UPT, UR4, 0x2, URZ ;  /* 0x0000000204047890 */ /* 0x000fe2000fffe0ff */
[----:B---3--:R-:W-:-:S04]  /*1700*/  FADD R10, R5, -R0 ;  /* 0x80000000050a7221 */ /* 0x008fc80000000000 */
        /* <DEDUP_REMOVED lines=9> */
[----:B------:R2:W-:Y:S06]  /*17a0*/  STG.E desc[UR12][R6.64+0x4], R10 ;  /* 0x0000040a06007986 */ /* 0x0005ec000c10190c */
.L_x_258:
[----:B------:R-:W-:Y:S05]  /*17b0*/  BRA.U UP1, `(.L_x_254) ;  /* 0x00000001014c7547 */ /* 0x000fea000b800000 */
[----:B------:R-:W3:Y:S01]  /*17c0*/  LDC.64 R4, c[0x0][0x380] ;  /* 0x0000e000ff047b82 */ /* 0x000ee20000000a00 */
[----:B0-2---:R-:W-:-:S05]  /*17d0*/  IADD3 R9, PT, PT, R8, UR4, RZ ;  /* 0x0000000408097c10 */ /* 0x005fca000fffe0ff */
[----:B---3--:R-:W-:-:S06]  /*17e0*/  IMAD.WIDE R4, R9, 0x4, R4 ;  /* 0x0000000409047825 */ /* 0x008fcc00078e0204 */
[----:B------:R-:W2:Y:S01]  /*17f0*/  LDG.E R5, desc[UR12][R4.64] ;  /* 0x0000000c04057981 */ /* 0x000ea2000c1e1900 */
[----:B-1----:R-:W-:Y:S01]  /*1800*/  HFMA2 R7, -RZ, RZ, 0.96630859375, -0.0022525787353515625 ;  /* 0x3bbb989dff077431 */ /* 0x002fe200000001ff */
        /* <DEDUP_REMOVED lines=14> */
.L_x_254:
[----:B---3--:R-:W3:Y:S02]  /*18f0*/  LDC R5, c[0x0][0x394] ;  /* 0x0000e500ff057b82 */ /* 0x008ee40000000800 */
[----:B---3--:R-:W-:-:S13]  /*1900*/  ISETP.GE.AND P0, PT, R5, 0x1, PT ;  /* 0x000000010500780c */ /* 0x008fda0003f06270 */
[----:B------:R-:W-:Y:S05]  /*1910*/  @!P0 EXIT ;  /* 0x000000000000894d */ /* 0x000fea0003800000 */
[C---:B------:R-:W-:Y:S01]  /*1920*/  ISETP.GE.U32.AND P0, PT, R5.reuse, 0x10, PT ;  /* 0x000000100500780c */ /* 0x040fe20003f06070 */
[----:B012---:R-:W-:Y:S02]  /*1930*/  HFMA2 R7, -RZ, RZ, 0, 0 ;  /* 0x00000000ff077431 */ /* 0x007fe400000001ff */
[----:B------:R-:W-:Y:S01]  /*1940*/  IMAD R2, R2, R5, RZ ;  /* 0x0000000502027224 */ /* 0x000fe200078e02ff */
[----:B------:R-:W-:-:S09]  /*1950*/  LOP3.LUT R11, R5, 0xf, RZ, 0xc0, !PT ;  /* 0x0000000f050b7812 */ /* 0x000fd200078ec0ff */
[----:B------:R-:W-:Y:S05]  /*1960*/  @!P0 BRA `(.L_x_259) ;  /* 0x0000001000108947 */ /* 0x000fea0003800000 */
[----:B------:R-:W0:Y:S01]  /*1970*/  LDCU.64 UR4, c[0x0][0x388] ;  /* 0x00007100ff0477ac */ /* 0x000e220008000a00 */
[----:B------:R-:W-:Y:S02]  /*1980*/  LOP3.LUT R7, R5, 0x7ffffff0, RZ, 0xc0, !PT ;  /* 0x7ffffff005077812 */ /* 0x000fe400078ec0ff */
[----:B------:R-:W-:Y:S02]  /*1990*/  MOV R6, R2 ;  /* 0x0000000200067202 */ /* 0x000fe40000000f00 */
[----:B------:R-:W-:Y:S01]  /*19a0*/  IADD3 R8, PT, PT, -R7, RZ, RZ ;  /* 0x000000ff07087210 */ /* 0x000fe20007ffe1ff */
[----:B0-----:R-:W-:-:S04]  /*19b0*/  UIADD3 UR4, UP0, UPT, UR4, 0x20, URZ ;  /* 0x0000002004047890 */ /* 0x001fc8000ff1e0ff */
[----:B------:R-:W-:-:S12]  /*19c0*/  UIADD3.X UR5, UPT, UPT, URZ, UR5, URZ, UP0, !UPT ;  /* 0x00000005ff057290 */ /* 0x000fd800087fe4ff */
.L_x_292:
        /* <DEDUP_REMOVED lines=16> */
[----:B------:R-:W-:Y:S05]  /*1ad0*/  CALL.REL.NOINC `($__internal_3_$__cuda_sm3x_div_rn_noftz_f32_slowpath) ;  /* 0x0000001c00547944 */ /* 0x000fea0003c00000 */
.L_x_261:
[----:B------:R-:W-:Y:S05]  /*1ae0*/  BSYNC.RECONVERGENT B2 ;  /* 0x0000000000027941 */ /* 0x000fea0003800200 */
.L_x_260:
        /* <DEDUP_REMOVED lines=13> */
[----:B------:R-:W-:Y:S05]  /*1bc0*/  CALL.REL.NOINC `($__internal_3_$__cuda_sm3x_div_rn_noftz_f32_slowpath) ;  /* 0x0000001c00187944 */ /* 0x000fea0003c00000 */
[----:B------:R-:W-:-:S07]  /*1bd0*/  MOV R13, R9 ;  /* 0x00000009000d7202 */ /* 0x000fce0000000f00 */
.L_x_263:
[----:B------:R-:W-:Y:S05]  /*1be0*/  BSYNC.RECONVERGENT B2 ;  /* 0x0000000000027941 */ /* 0x000fea0003800200 */
.L_x_262:
        /* <DEDUP_REMOVED lines=14> */
.L_x_265:
[----:B------:R-:W-:Y:S05]  /*1cd0*/  BSYNC.RECONVERGENT B2 ;  /* 0x0000000000027941 */ /* 0x000fea0003800200 */
.L_x_264:
        /* <DEDUP_REMOVED lines=15> */
.L_x_267:
[----:B------:R-:W-:Y:S05]  /*1dd0*/  BSYNC.RECONVERGENT B2 ;  /* 0x0000000000027941 */ /* 0x000fea0003800200 */
.L_x_266:
        /* <DEDUP_REMOVED lines=14> */
.L_x_269:
[----:B------:R-:W-:Y:S05]  /*1ec0*/  BSYNC.RECONVERGENT B2 ;  /* 0x0000000000027941 */ /* 0x000fea0003800200 */
.L_x_268:
        /* <DEDUP_REMOVED lines=15> */
.L_x_271:
[----:B------:R-:W-:Y:S05]  /*1fc0*/  BSYNC.RECONVERGENT B2 ;  /* 0x0000000000027941 */ /* 0x000fea0003800200 */
.L_x_270:
        /* <DEDUP_REMOVED lines=14> */
.L_x_273:
[----:B------:R-:W-:Y:S05]  /*20b0*/  BSYNC.RECONVERGENT B2 ;  /* 0x0000000000027941 */ /* 0x000fea0003800200 */
.L_x_272:
        /* <DEDUP_REMOVED lines=15> */
.L_x_275:
[----:B------:R-:W-:Y:S05]  /*21b0*/  BSYNC.RECONVERGENT B2 ;  /* 0x0000000000027941 */ /* 0x000fea0003800200 */
.L_x_274:
        /* <DEDUP_REMOVED lines=14> */
.L_x_277:
[----:B------:R-:W-:Y:S05]  /*22a0*/  BSYNC.RECONVERGENT B2 ;  /* 0x0000000000027941 */ /* 0x000fea0003800200 */
.L_x_276:
        /* <DEDUP_REMOVED lines=15> */
.L_x_279:
[----:B------:R-:W-:Y:S05]  /*23a0*/  BSYNC.RECONVERGENT B2 ;  /* 0x0000000000027941 */ /* 0x000fea0003800200 */
.L_x_278:
        /* <DEDUP_REMOVED lines=14> */
.L_x_281:
[----:B------:R-:W-:Y:S05]  /*2490*/  BSYNC.RECONVERGENT B2 ;  /* 0x0000000000027941 */ /* 0x000fea0003800200 */
.L_x_280:
        /* <DEDUP_REMOVED lines=15> */
.L_x_283:
[----:B------:R-:W-:Y:S05]  /*2590*/  BSYNC.RECONVERGENT B2 ;  /* 0x0000000000027941 */ /* 0x000fea0003800200 */
.L_x_282:
        /* <DEDUP_REMOVED lines=14> */
.L_x_285:
[----:B------:R-:W-:Y:S05]  /*2680*/  BSYNC.RECONVERGENT B2 ;  /* 0x0000000000027941 */ /* 0x000fea0003800200 */
.L_x_284:
        /* <DEDUP_REMOVED lines=15> */
.L_x_287:
[----:B------:R-:W-:Y:S05]  /*2780*/  BSYNC.RECONVERGENT B2 ;  /* 0x0000000000027941 */ /* 0x000fea0003800200 */
.L_x_286:
        /* <DEDUP_REMOVED lines=14> */
.L_x_289:
[----:B------:R-:W-:Y:S05]  /*2870*/  BSYNC.RECONVERGENT B2 ;  /* 0x0000000000027941 */ /* 0x000fea0003800200 */
.L_x_288:
        /* <DEDUP_REMOVED lines=15> */
.L_x_291:
[----:B------:R-:W-:Y:S05]  /*2970*/  BSYNC.RECONVERGENT B2 ;  /* 0x0000000000027941 */ /* 0x000fea0003800200 */
.L_x_290:
[----:B------:R0:W-:Y:S01]  /*2980*/  STG.E desc[UR12][R4.64+0x1c], R13 ;  /* 0x00001c0d04007986 */ /* 0x0001e2000c10190c */
[----:B------:R-:W-:Y:S01]  /*2990*/  IADD3 R6, PT, PT, R6, 0x10, RZ ;  /* 0x0000001006067810 */ /* 0x000fe20007ffe0ff */
[----:B------:R-:W-:Y:S06]  /*29a0*/  @P2 BRA `(.L_x_292) ;  /* 0xfffffff000082947 */ /* 0x000fec000383ffff */
.L_x_259:
        /* <DEDUP_REMOVED lines=21> */
[----:B------:R-:W-:Y:S05]  /*2b00*/  CALL.REL.NOINC `($__internal_3_$__cuda_sm3x_div_rn_noftz_f32_slowpath) ;  /* 0x0000000c00487944 */ /* 0x000fea0003c00000 */
.L_x_295:
[----:B------:R-:W-:Y:S05]  /*2b10*/  BSYNC.RECONVERGENT B2 ;  /* 0x0000000000027941 */ /* 0x000fea0003800200 */
.L_x_294:
        /* <DEDUP_REMOVED lines=15> */
.L_x_297:
[----:B------:R-:W-:Y:S05]  /*2c10*/  BSYNC.RECONVERGENT B2 ;  /* 0x0000000000027941 */ /* 0x000fea0003800200 */
.L_x_296:
        /* <DEDUP_REMOVED lines=14> */
.L_x_299:
[----:B------:R-:W-:Y:S05]  /*2d00*/  BSYNC.RECONVERGENT B2 ;  /* 0x0000000000027941 */ /* 0x000fea0003800200 */
.L_x_298:
        /* <DEDUP_REMOVED lines=15> */
.L_x_301:
[----:B------:R-:W-:Y:S05]  /*2e00*/  BSYNC.RECONVERGENT B2 ;  /* 0x0000000000027941 */ /* 0x000fea0003800200 */
.L_x_300:
        /* <DEDUP_REMOVED lines=14> */
.L_x_303:
[----:B------:R-:W-:Y:S05]  /*2ef0*/  BSYNC.RECONVERGENT B2 ;  /* 0x0000000000027941 */ /* 0x000fea0003800200 */
.L_x_302:
        /* <DEDUP_REMOVED lines=15> */
.L_x_305:
[----:B------:R-:W-:Y:S05]  /*2ff0*/  BSYNC.RECONVERGENT B2 ;  /* 0x0000000000027941 */ /* 0x000fea0003800200 */
.L_x_304:
        /* <DEDUP_REMOVED lines=14> */
.L_x_307:
[----:B------:R-:W-:Y:S05]  /*30e0*/  BSYNC.RECONVERGENT B2 ;  /* 0x0000000000027941 */ /* 0x000fea0003800200 */
.L_x_306:
        /* <DEDUP_REMOVED lines=15> */
.L_x_309:
[----:B------:R-:W-:Y:S05]  /*31e0*/  BSYNC.RECONVERGENT B2 ;  /* 0x0000000000027941 */ /* 0x000fea0003800200 */
.L_x_308:
[----:B------:R1:W-:Y:S01]  /*31f0*/  STG.E desc[UR12][R4.64+0x1c], R11 ;  /* 0x00001c0b04007986 */ /* 0x0003e2000c10190c */
[----:B------:R-:W-:-:S07]  /*3200*/  IADD3 R7, PT, PT, R7, 0x8, RZ ;  /* 0x0000000807077810 */ /* 0x000fce0007ffe0ff */
.L_x_293:
        /* <DEDUP_REMOVED lines=22> */
.L_x_312:
[----:B------:R-:W-:Y:S05]  /*3370*/  BSYNC.RECONVERGENT B2 ;  /* 0x0000000000027941 */ /* 0x000fea0003800200 */
.L_x_311:
        /* <DEDUP_REMOVED lines=15> */
.L_x_314:
[----:B------:R-:W-:Y:S05]  /*3470*/  BSYNC.RECONVERGENT B2 ;  /* 0x0000000000027941 */ /* 0x000fea0003800200 */
.L_x_313:
        /* <DEDUP_REMOVED lines=14> */
.L_x_316:
[----:B------:R-:W-:Y:S05]  /*3560*/  BSYNC.RECONVERGENT B2 ;  /* 0x0000000000027941 */ /* 0x000fea0003800200 */
.L_x_315:
        /* <DEDUP_REMOVED lines=15> */
.L_x_318:
[----:B------:R-:W-:Y:S05]  /*3660*/  BSYNC.RECONVERGENT B2 ;  /* 0x0000000000027941 */ /* 0x000fea0003800200 */
.L_x_317:
[----:B------:R2:W-:Y:S01]  /*3670*/  STG.E desc[UR12][R4.64+0xc], R11 ;  /* 0x00000c0b04007986 */ /* 0x0005e2000c10190c */
[----:B------:R-:W-:-:S07]  /*3680*/  IADD3 R7, PT, PT, R7, 0x4, RZ ;  /* 0x0000000407077810 */ /* 0x000fce0007ffe0ff */
.L_x_310:
[----:B------:R-:W-:-:S13]  /*3690*/  ISETP.NE.AND P0, PT, RZ, UR5, PT ;  /* 0x00000005ff007c0c */ /* 0x000fda000bf05270 */
[----:B------:R-:W-:Y:S05]  /*36a0*/  @!P0 EXIT ;  /* 0x000000000000894d */ /* 0x000fea0003800000 */
[----:B012---:R-:W0:Y:S01]  /*36b0*/  LDC.64 R4, c[0x0][0x388] ;  /* 0x0000e200ff047b82 */ /* 0x007e220000000a00 */
[----:B------:R-:W-:Y:S01]  /*36c0*/  IADD3 R11, PT, PT, R2, R7, RZ ;  /* 0x00000007020b7210 */ /* 0x000fe20007ffe0ff */
[----:B------:R-:W-:-:S12]  /*36d0*/  UIADD3 UR4, UPT, UPT, -UR5, URZ, URZ ;  /* 0x000000ff05047290 */ /* 0x000fd8000fffe1ff */
.L_x_321:
        /* <DEDUP_REMOVED lines=15> */
[----:B------:R-:W-:Y:S05]  /*37d0*/  CALL.REL.NOINC `($__internal_3_$__cuda_sm3x_div_rn_noftz_f32_slowpath) ;  /* 0x0000000000147944 */ /* 0x000fea0003c00000 */
.L_x_320:
[----:B------:R-:W-:Y:S05]  /*37e0*/  BSYNC.RECONVERGENT B2 ;  /* 0x0000000000027941 */ /* 0x000fea0003800200 */
.L_x_319:
[----:B------:R1:W-:Y:S01]  /*37f0*/  STG.E desc[UR12][R6.64], R9 ;  /* 0x0000000906007986 */ /* 0x0003e2000c10190c */
[----:B------:R-:W-:Y:S01]  /*3800*/  IADD3 R11, PT, PT, R11, 0x1, RZ ;  /* 0x000000010b0b7810 */ /* 0x000fe20007ffe0ff */
[----:B------:R-:W-:Y:S06]  /*3810*/  BRA.U UP0, `(.L_x_321) ;  /* 0xfffffffd00b07547 */ /* 0x000fec000b83ffff */
[----:B------:R-:W-:Y:S05]  /*3820*/  EXIT ;  /* 0x000000000000794d */ /* 0x000fea0003800000 */
        .weak           $__internal_3_$__cuda_sm3x_div_rn_noftz_f32_slowpath
        .type           $__internal_3_$__cuda_sm3x_div_rn_noftz_f32_slowpath,@function
        .size           $__internal_3_$__cuda_sm3x_div_rn_noftz_f32_slowpath,(.L_x_337 - $__internal_3_$__cuda_sm3x_div_rn_noftz_f32_slowpath)
$__internal_3_$__cuda_sm3x_div_rn_noftz_f32_slowpath:
[----:B------:R-:W-:Y:S01]  /*3830*/  SHF.R.U32.HI R10, RZ, 0x17, R3 ;  /* 0x00000017ff0a7819 */ /* 0x000fe20000011603 */
[----:B------:R-:W-:Y:S01]  /*3840*/  BSSY.RECONVERGENT B0, `(.L_x_322) ;  /* 0x0000063000007945 */ /* 0x000fe20003800200 */
[----:B------:R-:W-:Y:S02]  /*3850*/  SHF.R.U32.HI R13, RZ, 0x17, R0 ;  /* 0x00000017ff0d7819 */ /* 0x000fe40000011600 */
[----:B------:R-:W-:Y:S02]  /*3860*/  LOP3.LUT R10, R10, 0xff, RZ, 0xc0, !PT ;  /* 0x000000ff0a0a7812 */ /* 0x000fe400078ec0ff */
[----:B------:R-:W-:Y:S02]  /*3870*/  LOP3.LUT R13, R13, 0xff, RZ, 0xc0, !PT ;  /* 0x000000ff0d0d7812 */ /* 0x000fe400078ec0ff */
[----:B------:R-:W-:Y:S02]  /*3880*/  IADD3 R16, PT, PT, R10, -0x1, RZ ;  /* 0xffffffff0a107810 */ /* 0x000fe40007ffe0ff */
[----:B------:R-:W-:-:S02]  /*3890*/  IADD3 R14, PT, PT, R13, -0x1, RZ ;  /* 0xffffffff0d0e7810 */ /* 0x000fc40007ffe0ff */
[----:B------:R-:W-:Y:S02]  /*38a0*/  ISETP.GT.U32.AND P0, PT, R16, 0xfd, PT ;  /* 0x000000fd1000780c */ /* 0x000fe40003f04070 */
[----:B------:R-:W-:Y:S02]  /*38b0*/  MOV R15, R3 ;  /* 0x00000003000f7202 */ /* 0x000fe40000000f00 */
        /* <DEDUP_REMOVED lines=24> */
[----:B------:R-:W-:-:S03]  /*3a40*/  @!P1 FFMA R15, R3, 1.84467440737095516160e+19, RZ ;  /* 0x5f800000030f9823 */ /* 0x000fc600000000ff */
[----:B------:R-:W-:-:S07]  /*3a50*/  @!P1 IADD3 R9, PT, PT, R9, 0x40, RZ ;  /* 0x0000004009099810 */ /* 0x000fce0007ffe0ff */
.L_x_323:
        /* <DEDUP_REMOVED lines=30> */
[C---:B------:R-:W-:Y:S02]  /*3c40*/  IADD3 R16, PT, PT, R10.reuse, 0x20, RZ ;  /* 0x000000200a107810 */ /* 0x040fe40007ffe0ff */
[C---:B------:R-:W-:Y:S02]  /*3c50*/  ISETP.NE.AND P3, PT, R10.reuse, RZ, PT ;  /* 0x000000ff0a00720c */ /* 0x040fe40003f65270 */
[----:B------:R-:W-:Y:S01]  /*3c60*/  LOP3.LUT R13, R9, 0x7fffff, RZ, 0xc0, !PT ;  /* 0x007fffff090d7812 */ /* 0x000fe200078ec0ff */
[CCC-:B------:R-:W-:Y:S01]  /*3c70*/  FFMA.RP R9, R15.reuse, R17.reuse, R14.reuse ;  /* 0x000000110f097223 */ /* 0x1c0fe2000000800e */
[----:B------:R-:W-:Y:S01]  /*3c80*/  FFMA.RM R14, R15, R17, R14 ;  /* 0x000000110f0e7223 */ /* 0x000fe2000000400e */
[----:B------:R-:W-:Y:S02]  /*3c90*/  ISETP.NE.AND P1, PT, R10, RZ, PT ;  /* 0x000000ff0a00720c */ /* 0x000fe40003f25270 */
[----:B------:R-:W-:-:S02]  /*3ca0*/  LOP3.LUT R13, R13, 0x800000, RZ, 0xfc, !PT ;  /* 0x008000000d0d7812 */ /* 0x000fc400078efcff */
        /* <DEDUP_REMOVED lines=14> */
.L_x_330:
[----:B------:R-:W-:-:S04]  /*3d90*/  LOP3.LUT R0, R0, 0x80000000, RZ, 0xc0, !PT ;  /* 0x8000000000007812 */ /* 0x000fc800078ec0ff */
[----:B------:R-:W-:Y:S01]  /*3da0*/  LOP3.LUT R0, R0, 0x7f800000, RZ, 0xfc, !PT ;  /* 0x7f80000000007812 */ /* 0x000fe200078efcff */
[----:B------:R-:W-:Y:S06]  /*3db0*/  BRA `(.L_x_331) ;  /* 0x0000000000047947 */ /* 0x000fec0003800000 */
.L_x_329:
[----:B------:R-:W-:-:S07]  /*3dc0*/  LEA R0, R9, R0, 0x17 ;  /* 0x0000000009007211 */ /* 0x000fce00078eb8ff */
.L_x_331:
[----:B------:R-:W-:Y:S05]  /*3dd0*/  BSYNC.RECONVERGENT B1 ;  /* 0x0000000000017941 */ /* 0x000fea0003800200 */
.L_x_328:
[----:B------:R-:W-:Y:S05]  /*3de0*/  BRA `(.L_x_332) ;  /* 0x0000000000207947 */ /* 0x000fea0003800000 */
.L_x_327:
[----:B------:R-:W-:-:S04]  /*3df0*/  LOP3.LUT R0, R15, 0x80000000, R0, 0x48, !PT ;  /* 0x800000000f007812 */ /* 0x000fc800078e4800 */
[----:B------:R-:W-:Y:S01]  /*3e00*/  LOP3.LUT R0, R0, 0x7f800000, RZ, 0xfc, !PT ;  /* 0x7f80000000007812 */ /* 0x000fe200078efcff */
[----:B------:R-:W-:Y:S06]  /*3e10*/  BRA `(.L_x_332) ;  /* 0x0000000000147947 */ /* 0x000fec0003800000 */
.L_x_326:
[----:B------:R-:W-:Y:S01]  /*3e20*/  LOP3.LUT R0, R15, 0x80000000, R0, 0x48, !PT ;  /* 0x800000000f007812 */ /* 0x000fe200078e4800 */
[----:B------:R-:W-:Y:S06]  /*3e30*/  BRA `(.L_x_332) ;  /* 0x00000000000c7947 */ /* 0x000fec0003800000 */
.L_x_325:
[----:B------:R-:W0:Y:S01]  /*3e40*/  MUFU.RSQ R0, -QNAN ;  /* 0xffc0000000007908 */ /* 0x000e220000001400 */
[----:B------:R-:W-:Y:S05]  /*3e50*/  BRA `(.L_x_332) ;  /* 0x0000000000047947 */ /* 0x000fea0003800000 */
.L_x_324:
[----:B------:R-:W-:-:S07]  /*3e60*/  FADD.FTZ R0, R0, R3 ;  /* 0x0000000300007221 */ /* 0x000fce0000010000 */
.L_x_332:
[----:B------:R-:W-:Y:S05]  /*3e70*/  BSYNC.RECONVERGENT B0 ;  /* 0x0000000000007941 */ /* 0x000fea0003800200 */
.L_x_322:
[----:B------:R-:W-:Y:S01]  /*3e80*/  HFMA2 R13, -RZ, RZ, 0, 0 ;  /* 0x00000000ff0d7431 */ /* 0x000fe200000001ff */
[----:B0-----:R-:W-:-:S03]  /*3e90*/  MOV R9, R0 ;  /* 0x0000000000097202 */ /* 0x001fc60000000f00 */
[----:B------:R-:W-:Y:S05]  /*3ea0*/  RET.REL.NODEC R12 `(softmax) ;  /* 0xffffffc00c547950 */ /* 0x000fea0003c3ffff */
.L_x_333:
        /* <DEDUP_REMOVED lines=13> */
.L_x_337:


//--------------------- .nv.shared.reserved.0     --------------------------
	.section	.nv.shared.reserved.0,"aw",@nobits
	.weak		__nv_reservedSMEM_offset_0_alias
	.size		__nv_reservedSMEM_offset_0_alias, 0, 64
	.other		__nv_reservedSMEM_offset_0_alias,@"STO_CUDA_RESERVED_SHARED STV_DEFAULT"
__nv_reservedSMEM_offset_0_alias:
	.zero		0
	.zero		64


//--------------------- .nv.constant0.log_softmax_back2 --------------------------
	.section	.nv.constant0.log_softmax_back2,"a",@progbits
	.sectionflags	@""
	.align	4
.nv.constant0.log_softmax_back2:
	.zero		928


//--------------------- .nv.constant0.log_softmax_back --------------------------
	.section	.nv.constant0.log_softmax_back,"a",@progbits
	.sectionflags	@""
	.align	4
.nv.constant0.log_softmax_back:
	.zero		924


//--------------------- .nv.constant0.softmax_back --------------------------
	.section	.nv.constant0.softmax_back,"a",@progbits
	.sectionflags	@""
	.align	4
.nv.constant0.softmax_back:
	.zero		928


//--------------------- .nv.constant0.log_softmax --------------------------
	.section	.nv.constant0.log_softmax,"a",@progbits
	.sectionflags	@""
	.align	4
.nv.constant0.log_softmax:
	.zero		920


//--------------------- .nv.constant0.softmaxWithTemp --------------------------
	.section	.nv.constant0.softmaxWithTemp,"a",@progbits
	.sectionflags	@""
	.align	4
.nv.constant0.softmaxWithTemp:
	.zero		924


//--------------------- .nv.constant0.softmax_mask --------------------------
	.section	.nv.constant0.softmax_mask,"a",@progbits
	.sectionflags	@""
	.align	4
.nv.constant0.softmax_mask:
	.zero		932


//--------------------- .nv.constant0.softmax     --------------------------
	.section	.nv.constant0.softmax,"a",@progbits
	.sectionflags	@""
	.align	4
.nv.constant0.softmax:
	.zero		920


//--------------------- SYMBOLS --------------------------

	.type		.nv.reservedSmem.offset0,@object
	.size		.nv.reservedSmem.offset0,0x4
